	.headerflags	@"EF_CUDA_TEXMODE_UNIFIED EF_CUDA_64BIT_ADDRESS EF_CUDA_ACCELERATORS EF_CUDA_SM90 EF_CUDA_VIRTUAL_SM(EF_CUDA_SM90)"
	.elftype	@"ET_EXEC"


//--------------------- .nv.info                  --------------------------
	.section	.nv.info,"",@"SHT_CUDA_INFO"
	.align	4


	//----- nvinfo : EIATTR_REGCOUNT
	.align		4
        /*0000*/ 	.byte	0x04, 0x2f
        /*0002*/ 	.short	(.L_2 - .L_1)
	.align		4
.L_1:
        /*0004*/ 	.word	index@(triton_red_fused_convolution_native_layer_norm_22)
        /*0008*/ 	.word	0x00000034


	//----- nvinfo : EIATTR_MIN_STACK_SIZE
	.align		4
.L_2:
        /*000c*/ 	.byte	0x04, 0x12
        /*000e*/ 	.short	(.L_4 - .L_3)
	.align		4
.L_3:
        /*0010*/ 	.word	index@(triton_red_fused_convolution_native_layer_norm_22)
        /*0014*/ 	.word	0x00000000


	//----- nvinfo : EIATTR_FRAME_SIZE
	.align		4
.L_4:
        /*0018*/ 	.byte	0x04, 0x11
        /*001a*/ 	.short	(.L_6 - .L_5)
	.align		4
.L_5:
        /*001c*/ 	.word	index@(triton_red_fused_convolution_native_layer_norm_22)
        /*0020*/ 	.word	0x00000000


	//----- nvinfo : EIATTR_MIN_STACK_SIZE
	.align		4
.L_6:
        /*0024*/ 	.byte	0x04, 0x12
        /*0026*/ 	.short	(.L_8 - .L_7)
	.align		4
.L_7:
        /*0028*/ 	.word	index@(triton_red_fused_convolution_native_layer_norm_22)
        /*002c*/ 	.word	0x00000000
.L_8:


//--------------------- .nv.info.triton_red_fused_convolution_native_layer_norm_22 --------------------------
	.section	.nv.info.triton_red_fused_convolution_native_layer_norm_22,"",@"SHT_CUDA_INFO"
	.sectionflags	@""
	.align	4


	//----- nvinfo : EIATTR_CUDA_API_VERSION
	.align		4
        /*0000*/ 	.byte	0x04, 0x37
        /*0002*/ 	.short	(.L_10 - .L_9)
.L_9:
        /*0004*/ 	.word	0x0000007c


	//----- nvinfo : EIATTR_KPARAM_INFO
	.align		4
.L_10:
        /*0008*/ 	.byte	0x04, 0x17
        /*000a*/ 	.short	(.L_12 - .L_11)
.L_11:
        /*000c*/ 	.word	0x00000000
        /*0010*/ 	.short	0x0008
        /*0012*/ 	.short	0x003c
        /*0014*/ 	.byte	0x00, 0xf0, 0x11, 0x00


	//----- nvinfo : EIATTR_KPARAM_INFO
	.align		4
.L_12:
        /*0018*/ 	.byte	0x04, 0x17
        /*001a*/ 	.short	(.L_14 - .L_13)
.L_13:
        /*001c*/ 	.word	0x00000000
        /*0020*/ 	.short	0x0007
        /*0022*/ 	.short	0x0038
        /*0024*/ 	.byte	0x00, 0xf0, 0x11, 0x00


	//----- nvinfo : EIATTR_KPARAM_INFO
	.align		4
.L_14:
        /*0028*/ 	.byte	0x04, 0x17
        /*002a*/ 	.short	(.L_16 - .L_15)
.L_15:
        /*002c*/ 	.word	0x00000000
        /*0030*/ 	.short	0x0006
        /*0032*/ 	.short	0x0030
        /*0034*/ 	.byte	0x00, 0xf4, 0x21, 0x00


	//----- nvinfo : EIATTR_KPARAM_INFO
	.align		4
.L_16:
        /*0038*/ 	.byte	0x04, 0x17
        /*003a*/ 	.short	(.L_18 - .L_17)
.L_17:
        /*003c*/ 	.word	0x00000000
        /*0040*/ 	.short	0x0005
        /*0042*/ 	.short	0x0028
        /*0044*/ 	.byte	0x00, 0xf4, 0x21, 0x00


	//----- nvinfo : EIATTR_KPARAM_INFO
	.align		4
.L_18:
        /*0048*/ 	.byte	0x04, 0x17
        /*004a*/ 	.short	(.L_20 - .L_19)
.L_19:
        /*004c*/ 	.word	0x00000000
        /*0050*/ 	.short	0x0004
        /*0052*/ 	.short	0x0020
        /*0054*/ 	.byte	0x00, 0xf4, 0x21, 0x00


	//----- nvinfo : EIATTR_KPARAM_INFO
	.align		4
.L_20:
        /*0058*/ 	.byte	0x04, 0x17
        /*005a*/ 	.short	(.L_22 - .L_21)
.L_21:
        /*005c*/ 	.word	0x00000000
        /*0060*/ 	.short	0x0003
        /*0062*/ 	.short	0x0018
        /*0064*/ 	.byte	0x00, 0xf4, 0x21, 0x00


	//----- nvinfo : EIATTR_KPARAM_INFO
	.align		4
.L_22:
        /*0068*/ 	.byte	0x04, 0x17
        /*006a*/ 	.short	(.L_24 - .L_23)
.L_23:
        /*006c*/ 	.word	0x00000000
        /*0070*/ 	.short	0x0002
        /*0072*/ 	.short	0x0010
        /*0074*/ 	.byte	0x00, 0xf4, 0x21, 0x00


	//----- nvinfo : EIATTR_KPARAM_INFO
	.align		4
.L_24:
        /*0078*/ 	.byte	0x04, 0x17
        /*007a*/ 	.short	(.L_26 - .L_25)
.L_25:
        /*007c*/ 	.word	0x00000000
        /*0080*/ 	.short	0x0001
        /*0082*/ 	.short	0x0008
        /*0084*/ 	.byte	0x00, 0xf4, 0x21, 0x00


	//----- nvinfo : EIATTR_KPARAM_INFO
	.align		4
.L_26:
        /*0088*/ 	.byte	0x04, 0x17
        /*008a*/ 	.short	(.L_28 - .L_27)
.L_27:
        /*008c*/ 	.word	0x00000000
        /*0090*/ 	.short	0x0000
        /*0092*/ 	.short	0x0000
        /*0094*/ 	.byte	0x00, 0xf4, 0x21, 0x00


	//----- nvinfo : EIATTR_SPARSE_MMA_MASK
	.align		4
.L_28:
        /*0098*/ 	.byte	0x03, 0x50
        /*009a*/ 	.short	0x0000


	//----- nvinfo : EIATTR_MAXREG_COUNT
	.align		4
        /*009c*/ 	.byte	0x03, 0x1b
        /*009e*/ 	.short	0x0080


	//----- nvinfo : EIATTR_COOP_GROUP_MASK_REGIDS
	.align		4
        /*00a0*/ 	.byte	0x04, 0x29
        /*00a2*/ 	.short	(.L_30 - .L_29)


	//   ....[0]....
.L_29:
        /*00a4*/ 	.word	0xffffffff


	//   ....[1]....
        /*00a8*/ 	.word	0xffffffff


	//   ....[2]....
        /*00ac*/ 	.word	0xffffffff


	//   ....[3]....
        /*00b0*/ 	.word	0xffffffff


	//   ....[4]....
        /*00b4*/ 	.word	0xffffffff


	//   ....[5]....
        /*00b8*/ 	.word	0xffffffff


	//   ....[6]....
        /*00bc*/ 	.word	0xffffffff


	//   ....[7]....
        /*00c0*/ 	.word	0xffffffff


	//   ....[8]....
        /*00c4*/ 	.word	0xffffffff


	//   ....[9]....
        /*00c8*/ 	.word	0xffffffff


	//   ....[10]....
        /*00cc*/ 	.word	0xffffffff


	//   ....[11]....
        /*00d0*/ 	.word	0xffffffff


	//   ....[12]....
        /*00d4*/ 	.word	0xffffffff


	//   ....[13]....
        /*00d8*/ 	.word	0xffffffff


	//   ....[14]....
        /*00dc*/ 	.word	0xffffffff


	//   ....[15]....
        /*00e0*/ 	.word	0xffffffff


	//   ....[16]....
        /*00e4*/ 	.word	0xffffffff


	//   ....[17]....
        /*00e8*/ 	.word	0xffffffff


	//   ....[18]....
        /*00ec*/ 	.word	0xffffffff


	//   ....[19]....
        /*00f0*/ 	.word	0xffffffff


	//   ....[20]....
        /*00f4*/ 	.word	0xffffffff


	//   ....[21]....
        /*00f8*/ 	.word	0xffffffff


	//   ....[22]....
        /*00fc*/ 	.word	0xffffffff


	//   ....[23]....
        /*0100*/ 	.word	0xffffffff


	//   ....[24]....
        /*0104*/ 	.word	0xffffffff


	//   ....[25]....
        /*0108*/ 	.word	0xffffffff


	//   ....[26]....
        /*010c*/ 	.word	0xffffffff


	//   ....[27]....
        /*0110*/ 	.word	0xffffffff


	//   ....[28]....
        /*0114*/ 	.word	0xffffffff


	//   ....[29]....
        /*0118*/ 	.word	0xffffffff


	//   ....[30]....
        /*011c*/ 	.word	0xffffffff


	//   ....[31]....
        /*0120*/ 	.word	0xffffffff


	//   ....[32]....
        /*0124*/ 	.word	0xffffffff


	//   ....[33]....
        /*0128*/ 	.word	0xffffffff


	//   ....[34]....
        /*012c*/ 	.word	0xffffffff


	//   ....[35]....
        /*0130*/ 	.word	0xffffffff


	//   ....[36]....
        /*0134*/ 	.word	0xffffffff


	//   ....[37]....
        /*0138*/ 	.word	0xffffffff


	//   ....[38]....
        /*013c*/ 	.word	0xffffffff


	//   ....[39]....
        /*0140*/ 	.word	0xffffffff


	//   ....[40]....
        /*0144*/ 	.word	0xffffffff


	//   ....[41]....
        /*0148*/ 	.word	0xffffffff


	//   ....[42]....
        /*014c*/ 	.word	0xffffffff


	//   ....[43]....
        /*0150*/ 	.word	0xffffffff


	//   ....[44]....
        /*0154*/ 	.word	0xffffffff


	//   ....[45]....
        /*0158*/ 	.word	0xffffffff


	//   ....[46]....
        /*015c*/ 	.word	0xffffffff


	//   ....[47]....
        /*0160*/ 	.word	0xffffffff


	//   ....[48]....
        /*0164*/ 	.word	0xffffffff


	//   ....[49]....
        /*0168*/ 	.word	0xffffffff


	//   ....[50]....
        /*016c*/ 	.word	0xffffffff


	//   ....[51]....
        /*0170*/ 	.word	0xffffffff


	//   ....[52]....
        /*0174*/ 	.word	0xffffffff


	//   ....[53]....
        /*0178*/ 	.word	0xffffffff


	//   ....[54]....
        /*017c*/ 	.word	0xffffffff


	//   ....[55]....
        /*0180*/ 	.word	0xffffffff


	//   ....[56]....
        /*0184*/ 	.word	0xffffffff


	//   ....[57]....
        /*0188*/ 	.word	0xffffffff


	//   ....[58]....
        /*018c*/ 	.word	0xffffffff


	//   ....[59]....
        /*0190*/ 	.word	0xffffffff


	//   ....[60]....
        /*0194*/ 	.word	0xffffffff


	//   ....[61]....
        /*0198*/ 	.word	0xffffffff


	//   ....[62]....
        /*019c*/ 	.word	0xffffffff


	//   ....[63]....
        /*01a0*/ 	.word	0xffffffff


	//   ....[64]....
        /*01a4*/ 	.word	0xffffffff


	//   ....[65]....
        /*01a8*/ 	.word	0xffffffff


	//   ....[66]....
        /*01ac*/ 	.word	0xffffffff


	//   ....[67]....
        /*01b0*/ 	.word	0xffffffff


	//   ....[68]....
        /*01b4*/ 	.word	0xffffffff


	//   ....[69]....
        /*01b8*/ 	.word	0xffffffff


	//   ....[70]....
        /*01bc*/ 	.word	0xffffffff


	//   ....[71]....
        /*01c0*/ 	.word	0xffffffff


	//   ....[72]....
        /*01c4*/ 	.word	0xffffffff


	//   ....[73]....
        /*01c8*/ 	.word	0xffffffff


	//   ....[74]....
        /*01cc*/ 	.word	0xffffffff


	//   ....[75]....
        /*01d0*/ 	.word	0xffffffff


	//   ....[76]....
        /*01d4*/ 	.word	0xffffffff


	//   ....[77]....
        /*01d8*/ 	.word	0xffffffff


	//   ....[78]....
        /*01dc*/ 	.word	0xffffffff


	//   ....[79]....
        /*01e0*/ 	.word	0xffffffff


	//   ....[80]....
        /*01e4*/ 	.word	0xffffffff


	//   ....[81]....
        /*01e8*/ 	.word	0xffffffff


	//   ....[82]....
        /*01ec*/ 	.word	0xffffffff


	//   ....[83]....
        /*01f0*/ 	.word	0xffffffff


	//   ....[84]....
        /*01f4*/ 	.word	0xffffffff


	//   ....[85]....
        /*01f8*/ 	.word	0xffffffff


	//   ....[86]....
        /*01fc*/ 	.word	0xffffffff


	//   ....[87]....
        /*0200*/ 	.word	0xffffffff


	//   ....[88]....
        /*0204*/ 	.word	0xffffffff


	//   ....[89]....
        /*0208*/ 	.word	0xffffffff


	//   ....[90]....
        /*020c*/ 	.word	0xffffffff


	//   ....[91]....
        /*0210*/ 	.word	0xffffffff


	//   ....[92]....
        /*0214*/ 	.word	0xffffffff


	//   ....[93]....
        /*0218*/ 	.word	0xffffffff


	//   ....[94]....
        /*021c*/ 	.word	0xffffffff


	//   ....[95]....
        /*0220*/ 	.word	0xffffffff


	//   ....[96]....
        /*0224*/ 	.word	0xffffffff


	//   ....[97]....
        /*0228*/ 	.word	0xffffffff


	//   ....[98]....
        /*022c*/ 	.word	0xffffffff


	//   ....[99]....
        /*0230*/ 	.word	0xffffffff


	//   ....[100]....
        /*0234*/ 	.word	0xffffffff


	//   ....[101]....
        /*0238*/ 	.word	0xffffffff


	//   ....[102]....
        /*023c*/ 	.word	0xffffffff


	//   ....[103]....
        /*0240*/ 	.word	0xffffffff


	//   ....[104]....
        /*0244*/ 	.word	0xffffffff


	//   ....[105]....
        /*0248*/ 	.word	0xffffffff


	//   ....[106]....
        /*024c*/ 	.word	0xffffffff


	//   ....[107]....
        /*0250*/ 	.word	0xffffffff


	//   ....[108]....
        /*0254*/ 	.word	0xffffffff


	//   ....[109]....
        /*0258*/ 	.word	0xffffffff


	//   ....[110]....
        /*025c*/ 	.word	0xffffffff


	//   ....[111]....
        /*0260*/ 	.word	0xffffffff


	//   ....[112]....
        /*0264*/ 	.word	0xffffffff


	//   ....[113]....
        /*0268*/ 	.word	0xffffffff


	//   ....[114]....
        /*026c*/ 	.word	0xffffffff


	//   ....[115]....
        /*0270*/ 	.word	0xffffffff


	//   ....[116]....
        /*0274*/ 	.word	0xffffffff


	//   ....[117]....
        /*0278*/ 	.word	0xffffffff


	//   ....[118]....
        /*027c*/ 	.word	0xffffffff


	//   ....[119]....
        /*0280*/ 	.word	0xffffffff


	//   ....[120]....
        /*0284*/ 	.word	0xffffffff


	//   ....[121]....
        /*0288*/ 	.word	0xffffffff


	//   ....[122]....
        /*028c*/ 	.word	0xffffffff


	//   ....[123]....
        /*0290*/ 	.word	0xffffffff


	//----- nvinfo : EIATTR_COOP_GROUP_INSTR_OFFSETS
	.align		4
.L_30:
        /*0294*/ 	.byte	0x04, 0x28
        /*0296*/ 	.short	(.L_32 - .L_31)


	//   ....[0]....
.L_31:
        /*0298*/ 	.word	0x00000440


	//   ....[1]....
        /*029c*/ 	.word	0x000004b0


	//   ....[2]....
        /*02a0*/ 	.word	0x00000670


	//   ....[3]....
        /*02a4*/ 	.word	0x00000680


	//   ....[4]....
        /*02a8*/ 	.word	0x000006a0


	//   ....[5]....
        /*02ac*/ 	.word	0x00000720


	//   ....[6]....
        /*02b0*/ 	.word	0x00000860


	//   ....[7]....
        /*02b4*/ 	.word	0x00000890


	//   ....[8]....
        /*02b8*/ 	.word	0x00000930


	//   ....[9]....
        /*02bc*/ 	.word	0x000009c0


	//   ....[10]....
        /*02c0*/ 	.word	0x00000a00


	//   ....[11]....
        /*02c4*/ 	.word	0x00000a80


	//   ....[12]....
        /*02c8*/ 	.word	0x00000aa0


	//   ....[13]....
        /*02cc*/ 	.word	0x00000b70


	//   ....[14]....
        /*02d0*/ 	.word	0x00000bc0


	//   ....[15]....
        /*02d4*/ 	.word	0x00000c00


	//   ....[16]....
        /*02d8*/ 	.word	0x00000d40


	//   ....[17]....
        /*02dc*/ 	.word	0x00000dd0


	//   ....[18]....
        /*02e0*/ 	.word	0x00000df0


	//   ....[19]....
        /*02e4*/ 	.word	0x00000e20


	//   ....[20]....
        /*02e8*/ 	.word	0x00000ea0


	//   ....[21]....
        /*02ec*/ 	.word	0x00000f20


	//   ....[22]....
        /*02f0*/ 	.word	0x00000f80


	//   ....[23]....
        /*02f4*/ 	.word	0x00001030


	//   ....[24]....
        /*02f8*/ 	.word	0x00001060


	//   ....[25]....
        /*02fc*/ 	.word	0x00001150


	//   ....[26]....
        /*0300*/ 	.word	0x00001190


	//   ....[27]....
        /*0304*/ 	.word	0x000011c0


	//   ....[28]....
        /*0308*/ 	.word	0x00001230


	//   ....[29]....
        /*030c*/ 	.word	0x000012c0


	//   ....[30]....
        /*0310*/ 	.word	0x00001310


	//   ....[31]....
        /*0314*/ 	.word	0x00001340


	//   ....[32]....
        /*0318*/ 	.word	0x000013a0


	//   ....[33]....
        /*031c*/ 	.word	0x00001490


	//   ....[34]....
        /*0320*/ 	.word	0x000014e0


	//   ....[35]....
        /*0324*/ 	.word	0x00001510


	//   ....[36]....
        /*0328*/ 	.word	0x000015b0


	//   ....[37]....
        /*032c*/ 	.word	0x00001610


	//   ....[38]....
        /*0330*/ 	.word	0x00001700


	//   ....[39]....
        /*0334*/ 	.word	0x00001740


	//   ....[40]....
        /*0338*/ 	.word	0x00001780


	//   ....[41]....
        /*033c*/ 	.word	0x000018a0


	//   ....[42]....
        /*0340*/ 	.word	0x000018e0


	//   ....[43]....
        /*0344*/ 	.word	0x00001980


	//   ....[44]....
        /*0348*/ 	.word	0x000019d0


	//   ....[45]....
        /*034c*/ 	.word	0x00001a80


	//   ....[46]....
        /*0350*/ 	.word	0x00001b60


	//   ....[47]....
        /*0354*/ 	.word	0x00001b90


	//   ....[48]....
        /*0358*/ 	.word	0x00001c50


	//   ....[49]....
        /*035c*/ 	.word	0x00001cb0


	//   ....[50]....
        /*0360*/ 	.word	0x00001ce0


	//   ....[51]....
        /*0364*/ 	.word	0x00001d90


	//   ....[52]....
        /*0368*/ 	.word	0x00001dc0


	//   ....[53]....
        /*036c*/ 	.word	0x00001de0


	//   ....[54]....
        /*0370*/ 	.word	0x00001f30


	//   ....[55]....
        /*0374*/ 	.word	0x00001f50


	//   ....[56]....
        /*0378*/ 	.word	0x00001f70


	//   ....[57]....
        /*037c*/ 	.word	0x00002090


	//   ....[58]....
        /*0380*/ 	.word	0x000020b0


	//   ....[59]....
        /*0384*/ 	.word	0x000021c0


	//   ....[60]....
        /*0388*/ 	.word	0x00002200


	//   ....[61]....
        /*038c*/ 	.word	0x00002240


	//   ....[62]....
        /*0390*/ 	.word	0x00002300


	//   ....[63]....
        /*0394*/ 	.word	0x00002330


	//   ....[64]....
        /*0398*/ 	.word	0x000023c0


	//   ....[65]....
        /*039c*/ 	.word	0x00002440


	//   ....[66]....
        /*03a0*/ 	.word	0x000024d0


	//   ....[67]....
        /*03a4*/ 	.word	0x000024e0


	//   ....[68]....
        /*03a8*/ 	.word	0x00002580


	//   ....[69]....
        /*03ac*/ 	.word	0x000025c0


	//   ....[70]....
        /*03b0*/ 	.word	0x000026e0


	//   ....[71]....
        /*03b4*/ 	.word	0x00002700


	//   ....[72]....
        /*03b8*/ 	.word	0x00002740


	//   ....[73]....
        /*03bc*/ 	.word	0x00002840


	//   ....[74]....
        /*03c0*/ 	.word	0x000028f0


	//   ....[75]....
        /*03c4*/ 	.word	0x00002960


	//   ....[76]....
        /*03c8*/ 	.word	0x00002a30


	//   ....[77]....
        /*03cc*/ 	.word	0x00002a50


	//   ....[78]....
        /*03d0*/ 	.word	0x00002aa0


	//   ....[79]....
        /*03d4*/ 	.word	0x00002ad0


	//   ....[80]....
        /*03d8*/ 	.word	0x00002b40


	//   ....[81]....
        /*03dc*/ 	.word	0x00002c00


	//   ....[82]....
        /*03e0*/ 	.word	0x00002cd0


	//   ....[83]....
        /*03e4*/ 	.word	0x00002d40


	//   ....[84]....
        /*03e8*/ 	.word	0x00002df0


	//   ....[85]....
        /*03ec*/ 	.word	0x00002e00


	//   ....[86]....
        /*03f0*/ 	.word	0x00003010


	//   ....[87]....
        /*03f4*/ 	.word	0x00003050


	//   ....[88]....
        /*03f8*/ 	.word	0x00003130


	//   ....[89]....
        /*03fc*/ 	.word	0x00003180


	//   ....[90]....
        /*0400*/ 	.word	0x000031e0


	//   ....[91]....
        /*0404*/ 	.word	0x00003270


	//   ....[92]....
        /*0408*/ 	.word	0x000032a0


	//   ....[93]....
        /*040c*/ 	.word	0x00003330


	//   ....[94]....
        /*0410*/ 	.word	0x000033c0


	//   ....[95]....
        /*0414*/ 	.word	0x00003400


	//   ....[96]....
        /*0418*/ 	.word	0x000034d0


	//   ....[97]....
        /*041c*/ 	.word	0x000035a0


	//   ....[98]....
        /*0420*/ 	.word	0x000035b0


	//   ....[99]....
        /*0424*/ 	.word	0x00003600


	//   ....[100]....
        /*0428*/ 	.word	0x000036b0


	//   ....[101]....
        /*042c*/ 	.word	0x00003720


	//   ....[102]....
        /*0430*/ 	.word	0x000037f0


	//   ....[103]....
        /*0434*/ 	.word	0x00003810


	//   ....[104]....
        /*0438*/ 	.word	0x000038b0


	//   ....[105]....
        /*043c*/ 	.word	0x000038d0


	//   ....[106]....
        /*0440*/ 	.word	0x000038f0


	//   ....[107]....
        /*0444*/ 	.word	0x00003a00


	//   ....[108]....
        /*0448*/ 	.word	0x00003a20


	//   ....[109]....
        /*044c*/ 	.word	0x00003a40


	//   ....[110]....
        /*0450*/ 	.word	0x00003b10


	//   ....[111]....
        /*0454*/ 	.word	0x00003b90


	//   ....[112]....
        /*0458*/ 	.word	0x00003d30


	//   ....[113]....
        /*045c*/ 	.word	0x00003d40


	//   ....[114]....
        /*0460*/ 	.word	0x00003d80


	//   ....[115]....
        /*0464*/ 	.word	0x00003dc0


	//   ....[116]....
        /*0468*/ 	.word	0x00003e40


	//   ....[117]....
        /*046c*/ 	.word	0x00003f00


	//   ....[118]....
        /*0470*/ 	.word	0x00003f40


	//   ....[119]....
        /*0474*/ 	.word	0x00003f80


	//   ....[120]....
        /*0478*/ 	.word	0x00004050


	//   ....[121]....
        /*047c*/ 	.word	0x000040b0


	//   ....[122]....
        /*0480*/ 	.word	0x00004170


	//   ....[123]....
        /*0484*/ 	.word	0x000041e0


	//----- nvinfo : EIATTR_EXIT_INSTR_OFFSETS
	.align		4
.L_32:
        /*0488*/ 	.byte	0x04, 0x1c
        /*048a*/ 	.short	(.L_34 - .L_33)


	//   ....[0]....
.L_33:
        /*048c*/ 	.word	0x00004d80


	//   ....[1]....
        /*0490*/ 	.word	0x00004dc0


	//----- nvinfo : EIATTR_REQNTID
	.align		4
.L_34:
        /*0494*/ 	.byte	0x04, 0x10
        /*0496*/ 	.short	(.L_36 - .L_35)
.L_35:
        /*0498*/ 	.word	0x00000200
        /*049c*/ 	.word	0x00000001
        /*04a0*/ 	.word	0x00000001


	//----- nvinfo : EIATTR_CBANK_PARAM_SIZE
	.align		4
.L_36:
        /*04a4*/ 	.byte	0x03, 0x19
        /*04a6*/ 	.short	0x0040


	//----- nvinfo : EIATTR_PARAM_CBANK
	.align		4
        /*04a8*/ 	.byte	0x04, 0x0a
        /*04aa*/ 	.short	(.L_38 - .L_37)
	.align		4
.L_37:
        /*04ac*/ 	.word	index@(.nv.constant0.triton_red_fused_convolution_native_layer_norm_22)
        /*04b0*/ 	.short	0x0210
        /*04b2*/ 	.short	0x0040


	//----- nvinfo : EIATTR_SW_WAR
	.align		4
.L_38:
        /*04b4*/ 	.byte	0x04, 0x36
        /*04b6*/ 	.short	(.L_40 - .L_39)
.L_39:
        /*04b8*/ 	.word	0x00000008
.L_40:


//--------------------- .nv.callgraph             --------------------------
	.section	.nv.callgraph,"",@"SHT_CUDA_CALLGRAPH"
	.align	4
	.sectionentsize	8
	.align		4
        /*0000*/ 	.word	0x00000000
	.align		4
        /*0004*/ 	.word	0xffffffff
	.align		4
        /*0008*/ 	.word	0x00000000
	.align		4
        /*000c*/ 	.word	0xfffffffe
	.align		4
        /*0010*/ 	.word	0x00000000
	.align		4
        /*0014*/ 	.word	0xfffffffd
	.align		4
        /*0018*/ 	.word	0x00000000
	.align		4
        /*001c*/ 	.word	0xfffffffc


//--------------------- .nv.constant4             --------------------------
	.section	.nv.constant4,"a",@progbits
	.align	8
	.align		8
.nv.constant4:
        /*0000*/ 	.dword	_$_str


//--------------------- .text.triton_red_fused_convolution_native_layer_norm_22 --------------------------
	.section	.text.triton_red_fused_convolution_native_layer_norm_22,"ax",@progbits
	.sectionflags	@"SHF_BARRIERS=1"
	.align	128
        .global         triton_red_fused_convolution_native_layer_norm_22
        .type           triton_red_fused_convolution_native_layer_norm_22,@function
        .size           triton_red_fused_convolution_native_layer_norm_22,(.L_x_1 - triton_red_fused_convolution_native_layer_norm_22)
        .other          triton_red_fused_convolution_native_layer_norm_22,@"STO_CUDA_ENTRY STV_DEFAULT"
triton_red_fused_convolution_native_layer_norm_22:
.text.triton_red_fused_convolution_native_layer_norm_22:
[----:B------:R-:W0:Y:S01]  /*0000*/  LDC R1, c[0x0][0x28] ;  /* 0x00000a00ff017b82 */ /* 0x000e220000000800 */
[----:B------:R-:W1:Y:S07]  /*0010*/  S2R R24, SR_TID.X ;  /* 0x0000000000187919 */ /* 0x000e6e0000002100 */
[----:B------:R-:W2:Y:S01]  /*0020*/  LDC.64 R4, c[0x0][0x210] ;  /* 0x00008400ff047b82 */ /* 0x000ea20000000a00 */
[----:B------:R-:W-:Y:S02]  /*0030*/  CS2R R8, SRZ ;  /* 0x0000000000087805 */ /* 0x000fe4000001ff00 */
[----:B------:R-:W-:Y:S01]  /*0040*/  CS2R R10, SRZ ;  /* 0x00000000000a7805 */ /* 0x000fe2000001ff00 */
[----:B------:R-:W3:Y:S01]  /*0050*/  S2R R27, SR_CTAID.X ;  /* 0x00000000001b7919 */ /* 0x000ee20000002500 */
[----:B------:R-:W-:Y:S01]  /*0060*/  ULDC.64 UR6, c[0x0][0x208] ;  /* 0x0000820000067ab9 */ /* 0x000fe20000000a00 */
[----:B------:R-:W-:-:S02]  /*0070*/  CS2R R12, SRZ ;  /* 0x00000000000c7805 */ /* 0x000fc4000001ff00 */
[----:B------:R-:W-:Y:S01]  /*0080*/  CS2R R14, SRZ ;  /* 0x00000000000e7805 */ /* 0x000fe2000001ff00 */
[----:B------:R-:W4:Y:S08]  /*0090*/  S2UR UR5, SR_CgaCtaId ;  /* 0x00000000000579c3 */ /* 0x000f300000008800 */
[----:B------:R-:W5:Y:S01]  /*00a0*/  LDC.64 R42, c[0x0][0x218] ;  /* 0x00008600ff2a7b82 */ /* 0x000f620000000a00 */
[----:B-1----:R-:W-:-:S02]  /*00b0*/  SHF.L.U32 R21, R24, 0x2, RZ ;  /* 0x0000000218157819 */ /* 0x002fc400000006ff */
[----:B------:R-:W-:Y:S02]  /*00c0*/  SHF.R.U32.HI R25, RZ, 0x7, R24 ;  /* 0x00000007ff197819 */ /* 0x000fe40000011618 */
[----:B---3--:R-:W-:Y:S02]  /*00d0*/  SHF.L.U32 R26, R27, 0x3, RZ ;  /* 0x000000031b1a7819 */ /* 0x008fe400000006ff */
[----:B------:R-:W-:Y:S02]  /*00e0*/  LOP3.LUT R17, R21, 0x1fc, RZ, 0xc0, !PT ;  /* 0x000001fc15117812 */ /* 0x000fe400078ec0ff */
[----:B------:R-:W-:Y:S02]  /*00f0*/  SGXT.U32 R25, R25, 0x2 ;  /* 0x000000021919781a */ /* 0x000fe40000000000 */
[----:B------:R-:W-:Y:S02]  /*0100*/  ISETP.GE.U32.AND P0, PT, R17, 0x180, PT ;  /* 0x000001801100780c */ /* 0x000fe40003f06070 */
[----:B------:R-:W-:-:S02]  /*0110*/  LOP3.LUT R0, R26, 0x4, R25, 0xfe, !PT ;  /* 0x000000041a007812 */ /* 0x000fc400078efe19 */
[----:B------:R-:W-:Y:S02]  /*0120*/  LOP3.LUT R28, R26, R25, RZ, 0xfc, !PT ;  /* 0x000000191a1c7212 */ /* 0x000fe400078efcff */
[----:B------:R-:W-:Y:S02]  /*0130*/  ISETP.LT.AND P2, PT, R0, 0x40, !P0 ;  /* 0x000000400000780c */ /* 0x000fe40004741270 */
[C---:B------:R-:W-:Y:S01]  /*0140*/  ISETP.LT.AND P0, PT, R28.reuse, 0x40, !P0 ;  /* 0x000000401c00780c */ /* 0x040fe20004701270 */
[----:B------:R-:W-:-:S04]  /*0150*/  IMAD R28, R28, 0x180, R17 ;  /* 0x000001801c1c7824 */ /* 0x000fc800078e0211 */
[----:B--2---:R-:W-:Y:S01]  /*0160*/  IMAD.WIDE R2, R28, 0x4, R4 ;  /* 0x000000041c027825 */ /* 0x004fe200078e0204 */
[----:B------:R-:W-:-:S05]  /*0170*/  IADD3 R7, R28, 0x600, RZ ;  /* 0x000006001c077810 */ /* 0x000fca0007ffe0ff */
[----:B------:R-:W-:Y:S02]  /*0180*/  IMAD.WIDE R4, R7, 0x4, R4 ;  /* 0x0000000407047825 */ /* 0x000fe400078e0204 */
[----:B------:R-:W2:Y:S04]  /*0190*/  @P0 LDG.E.EF.128 R8, desc[UR6][R2.64] ;  /* 0x0000000602080981 */ /* 0x000ea8000c0e1d00 */
[----:B------:R-:W3:Y:S01]  /*01a0*/  @P2 LDG.E.EF.128 R12, desc[UR6][R4.64] ;  /* 0x00000006040c2981 */ /* 0x000ee2000c0e1d00 */
[----:B------:R-:W-:Y:S01]  /*01b0*/  UMOV UR4, 0x400 ;  /* 0x0000040000047882 */ /* 0x000fe20000000000 */
[----:B------:R-:W-:Y:S01]  /*01c0*/  SHF.L.U32 R0, R24, 0x4, RZ ;  /* 0x0000000418007819 */ /* 0x000fe200000006ff */
[----:B----4-:R-:W-:Y:S01]  /*01d0*/  UPRMT UR4, UR5, 0x654, UR4 ;  /* 0x0000065405047896 */ /* 0x010fe20008000004 */
[----:B------:R-:W-:Y:S01]  /*01e0*/  SHF.R.U32.HI R29, RZ, 0x3, R24 ;  /* 0x00000003ff1d7819 */ /* 0x000fe20000011618 */
[----:B------:R-:W-:Y:S01]  /*01f0*/  HFMA2.MMA R34, -RZ, RZ, 0, 0 ;  /* 0x00000000ff227435 */ /* 0x000fe200000001ff */
[----:B------:R-:W-:-:S02]  /*0200*/  LOP3.LUT R19, R0, 0x1ff0, RZ, 0xc0, !PT ;  /* 0x00001ff000137812 */ /* 0x000fc400078ec0ff */
[----:B------:R-:W-:Y:S02]  /*0210*/  LOP3.LUT R6, R29, 0x30, RZ, 0xc0, !PT ;  /* 0x000000301d067812 */ /* 0x000fe400078ec0ff */
[----:B------:R-:W-:Y:S02]  /*0220*/  LOP3.LUT R30, R24, 0x1ff, RZ, 0xc0, !PT ;  /* 0x000001ff181e7812 */ /* 0x000fe400078ec0ff */
[----:B------:R-:W-:Y:S02]  /*0230*/  IADD3 R6, R19, UR4, R6 ;  /* 0x0000000413067c10 */ /* 0x000fe4000fffe006 */
[C---:B------:R-:W-:Y:S01]  /*0240*/  LEA R31, R30.reuse, UR4, 0x2 ;  /* 0x000000041e1f7c11 */ /* 0x040fe2000f8e10ff */
[C---:B-----5:R-:W-:Y:S01]  /*0250*/  IMAD.WIDE.U32 R42, R30.reuse, 0x4, R42 ;  /* 0x000000041e2a7825 */ /* 0x060fe200078e002a */
[----:B------:R-:W-:Y:S02]  /*0260*/  ISETP.GE.U32.AND P3, PT, R30, 0x180, PT ;  /* 0x000001801e00780c */ /* 0x000fe40003f66070 */
[----:B--2---:R-:W-:-:S02]  /*0270*/  SEL R8, R8, RZ, P0 ;  /* 0x000000ff08087207 */ /* 0x004fc40000000000 */
[----:B------:R-:W-:Y:S02]  /*0280*/  SEL R9, R9, RZ, P0 ;  /* 0x000000ff09097207 */ /* 0x000fe40000000000 */
[----:B------:R-:W-:Y:S02]  /*0290*/  SEL R10, R10, RZ, P0 ;  /* 0x000000ff0a0a7207 */ /* 0x000fe40000000000 */
[----:B------:R-:W-:Y:S02]  /*02a0*/  SEL R11, R11, RZ, P0 ;  /* 0x000000ff0b0b7207 */ /* 0x000fe40000000000 */
[----:B---3--:R-:W-:Y:S02]  /*02b0*/  SEL R12, R12, RZ, P2 ;  /* 0x000000ff0c0c7207 */ /* 0x008fe40001000000 */
[----:B------:R-:W-:Y:S01]  /*02c0*/  SEL R13, R13, RZ, P2 ;  /* 0x000000ff0d0d7207 */ /* 0x000fe20001000000 */
[----:B------:R-:W-:Y:S01]  /*02d0*/  STS.128 [R6], R8 ;  /* 0x0000000806007388 */ /* 0x000fe20000000c00 */
[----:B------:R-:W-:-:S02]  /*02e0*/  SEL R14, R14, RZ, P2 ;  /* 0x000000ff0e0e7207 */ /* 0x000fc40001000000 */
[----:B------:R-:W-:Y:S01]  /*02f0*/  SEL R15, R15, RZ, P2 ;  /* 0x000000ff0f0f7207 */ /* 0x000fe20001000000 */
[----:B------:R-:W-:Y:S06]  /*0300*/  BAR.SYNC.DEFER_BLOCKING 0x0 ;  /* 0x0000000000007b1d */ /* 0x000fec0000010000 */
[----:B------:R-:W-:Y:S04]  /*0310*/  LDS R33, [R31] ;  /* 0x000000001f217984 */ /* 0x000fe80000000800 */
[----:B------:R-:W-:Y:S04]  /*0320*/  LDS R47, [R31+0x810] ;  /* 0x000810001f2f7984 */ /* 0x000fe80000000800 */
[----:B------:R-:W-:Y:S04]  /*0330*/  LDS R45, [R31+0x1020] ;  /* 0x001020001f2d7984 */ /* 0x000fe80000000800 */
[----:B------:R-:W-:Y:S01]  /*0340*/  LDS R41, [R31+0x1830] ;  /* 0x001830001f297984 */ /* 0x000fe20000000800 */
[----:B------:R-:W-:Y:S06]  /*0350*/  BAR.SYNC.DEFER_BLOCKING 0x0 ;  /* 0x0000000000007b1d */ /* 0x000fec0000010000 */
[----:B------:R-:W-:Y:S02]  /*0360*/  STS.128 [R6], R12 ;  /* 0x0000000c06007388 */ /* 0x000fe40000000c00 */
[----:B------:R-:W-:Y:S06]  /*0370*/  BAR.SYNC.DEFER_BLOCKING 0x0 ;  /* 0x0000000000007b1d */ /* 0x000fec0000010000 */
[----:B------:R1:W2:Y:S01]  /*0380*/  @!P3 LDG.E.EL R34, desc[UR6][R42.64] ;  /* 0x000000062a22b981 */ /* 0x0002a2000c2e1900 */
[----:B------:R-:W-:-:S02]  /*0390*/  IADD3 R0, R26, 0x1, RZ ;  /* 0x000000011a007810 */ /* 0x000fc40007ffe0ff */
[----:B------:R-:W-:Y:S01]  /*03a0*/  LEA R17, R17, UR4, 0x2 ;  /* 0x0000000411117c11 */ /* 0x000fe2000f8e10ff */
[----:B------:R-:W-:Y:S01]  /*03b0*/  LDS R39, [R31] ;  /* 0x000000001f277984 */ /* 0x000fe20000000800 */
[----:B------:R-:W-:Y:S02]  /*03c0*/  ISETP.LT.AND P4, PT, R0, 0x40, !P3 ;  /* 0x000000400000780c */ /* 0x000fe40005f81270 */
[----:B------:R-:W-:Y:S01]  /*03d0*/  IADD3 R0, R26, 0x2, RZ ;  /* 0x000000021a007810 */ /* 0x000fe20007ffe0ff */
[----:B------:R-:W-:Y:S01]  /*03e0*/  LDS R37, [R31+0x810] ;  /* 0x000810001f257984 */ /* 0x000fe20000000800 */
[----:B------:R-:W-:Y:S02]  /*03f0*/  FSEL R36, RZ, 1, !P4 ;  /* 0x3f800000ff247808 */ /* 0x000fe40006000000 */
[----:B------:R-:W-:Y:S01]  /*0400*/  ISETP.LT.AND P1, PT, R0, 0x40, !P3 ;  /* 0x000000400000780c */ /* 0x000fe20005f21270 */
[----:B------:R-:W-:Y:S03]  /*0410*/  LDS R35, [R31+0x1020] ;  /* 0x001020001f237984 */ /* 0x000fe60000000800 */
[----:B------:R-:W-:Y:S01]  /*0420*/  FSEL R40, RZ, 1, !P1 ;  /* 0x3f800000ff287808 */ /* 0x000fe20004800000 */
[----:B------:R-:W-:Y:S04]  /*0430*/  LDS R32, [R31+0x1830] ;  /* 0x001830001f207984 */ /* 0x000fe80000000800 */
[----:B------:R-:W3:Y:S02]  /*0440*/  SHFL.BFLY PT, R49, R36, 0x10, 0x1f ;  /* 0x0e001f0024317f89 */ /* 0x000ee400000e0000 */
[----:B---3--:R-:W-:-:S04]  /*0450*/  FADD R38, R36, R49 ;  /* 0x0000003124267221 */ /* 0x008fc80000000000 */
[C---:B-1----:R-:W-:Y:S01]  /*0460*/  FMUL R43, R38.reuse, 0.25 ;  /* 0x3e800000262b7820 */ /* 0x042fe20000400000 */
[----:B------:R-:W-:Y:S01]  /*0470*/  BAR.SYNC.DEFER_BLOCKING 0x0 ;  /* 0x0000000000007b1d */ /* 0x000fe20000010000 */
[C---:B------:R-:W-:Y:S02]  /*0480*/  FSETP.GEU.AND P6, PT, |R38|.reuse, 1.175494350822287508e-38, PT ;  /* 0x008000002600780b */ /* 0x040fe40003fce200 */
[----:B------:R-:W-:-:S04]  /*0490*/  FSETP.GT.AND P5, PT, |R38|, 8.50705917302346158658e+37, PT ;  /* 0x7e8000002600780b */ /* 0x000fc80003fa4200 */
[----:B------:R-:W-:Y:S02]  /*04a0*/  FSEL R0, R43, R38, P5 ;  /* 0x000000262b007208 */ /* 0x000fe40002800000 */
[----:B------:R-:W-:Y:S05]  /*04b0*/  SHFL.BFLY PT, R43, R40, 0x10, 0x1f ;  /* 0x0e001f00282b7f89 */ /* 0x000fea00000e0000 */
[----:B------:R-:W-:Y:S02]  /*04c0*/  @!P6 FMUL R0, R0, 16777216 ;  /* 0x4b8000000000e820 */ /* 0x000fe40000400000 */
[----:B------:R-:W-:-:S04]  /*04d0*/  @P5 FMUL R49, R49, 0.25 ;  /* 0x3e80000031315820 */ /* 0x000fc80000400000 */
[----:B------:R-:W1:Y:S01]  /*04e0*/  MUFU.RCP R0, R0 ;  /* 0x0000000000007308 */ /* 0x000e620000001000 */
[----:B------:R-:W-:-:S04]  /*04f0*/  @!P6 FMUL R49, R49, 16777216 ;  /* 0x4b8000003131e820 */ /* 0x000fc80000400000 */
[----:B-1----:R-:W-:Y:S01]  /*0500*/  FMUL R49, R0, R49 ;  /* 0x0000003100317220 */ /* 0x002fe20000400000 */
[----:B--2---:R-:W-:-:S05]  /*0510*/  SEL R34, R34, RZ, !P3 ;  /* 0x000000ff22227207 */ /* 0x004fca0005800000 */
[----:B------:R-:W-:Y:S01]  /*0520*/  STS [R31], R34 ;  /* 0x000000221f007388 */ /* 0x000fe20000000800 */
[--C-:B------:R-:W-:Y:S01]  /*0530*/  FADD R47, R47, R34.reuse ;  /* 0x000000222f2f7221 */ /* 0x100fe20000000000 */
[--C-:B------:R-:W-:Y:S01]  /*0540*/  FADD R45, R45, R34.reuse ;  /* 0x000000222d2d7221 */ /* 0x100fe20000000000 */
[--C-:B------:R-:W-:Y:S01]  /*0550*/  FADD R41, R41, R34.reuse ;  /* 0x0000002229297221 */ /* 0x100fe20000000000 */
[----:B------:R-:W-:Y:S01]  /*0560*/  BAR.SYNC.DEFER_BLOCKING 0x0 ;  /* 0x0000000000007b1d */ /* 0x000fe20000010000 */
[--C-:B------:R-:W-:Y:S01]  /*0570*/  FADD R37, R37, R34.reuse ;  /* 0x0000002225257221 */ /* 0x100fe20000000000 */
[----:B------:R-:W-:Y:S01]  /*0580*/  FSEL R42, R47, RZ, P4 ;  /* 0x000000ff2f2a7208 */ /* 0x000fe20002000000 */
[----:B------:R-:W-:Y:S01]  /*0590*/  FADD R35, R35, R34 ;  /* 0x0000002223237221 */ /* 0x000fe20000000000 */
[----:B------:R-:W-:Y:S02]  /*05a0*/  FSETP.NEU.AND P4, PT, R38, RZ, PT ;  /* 0x000000ff2600720b */ /* 0x000fe40003f8d000 */
[----:B------:R-:W-:-:S02]  /*05b0*/  FSEL R44, R45, RZ, P1 ;  /* 0x000000ff2d2c7208 */ /* 0x000fc40000800000 */
[----:B------:R-:W-:Y:S01]  /*05c0*/  FSEL R0, R49, RZ, P4 ;  /* 0x000000ff31007208 */ /* 0x000fe20002000000 */
[----:B------:R-:W1:Y:S02]  /*05d0*/  LDS.128 R16, [R17] ;  /* 0x0000000011107984 */ /* 0x000e640000000c00 */
[----:B-1----:R-:W-:Y:S01]  /*05e0*/  FADD R8, R8, R16 ;  /* 0x0000001008087221 */ /* 0x002fe20000000000 */
[----:B------:R-:W-:Y:S01]  /*05f0*/  FADD R9, R9, R17 ;  /* 0x0000001109097221 */ /* 0x000fe20000000000 */
[----:B------:R-:W-:Y:S01]  /*0600*/  FADD R10, R10, R18 ;  /* 0x000000120a0a7221 */ /* 0x000fe20000000000 */
[----:B------:R-:W-:Y:S01]  /*0610*/  FADD R11, R11, R19 ;  /* 0x000000130b0b7221 */ /* 0x000fe20000000000 */
[----:B------:R-:W-:Y:S01]  /*0620*/  FADD R12, R12, R16 ;  /* 0x000000100c0c7221 */ /* 0x000fe20000000000 */
[----:B------:R-:W-:Y:S01]  /*0630*/  FADD R13, R13, R17 ;  /* 0x000000110d0d7221 */ /* 0x000fe20000000000 */
[----:B------:R-:W-:Y:S01]  /*0640*/  FADD R14, R14, R18 ;  /* 0x000000120e0e7221 */ /* 0x000fe20000000000 */
[----:B------:R-:W-:Y:S01]  /*0650*/  FADD R15, R15, R19 ;  /* 0x000000130f0f7221 */ /* 0x000fe20000000000 */
[----:B------:R1:W-:Y:S04]  /*0660*/  @P0 STG.E.128 desc[UR6][R2.64], R8 ;  /* 0x0000000802000986 */ /* 0x0003e8000c101d06 */
[----:B------:R-:W2:Y:S04]  /*0670*/  SHFL.BFLY PT, R11, R38, 0x8, 0x1f ;  /* 0x0d001f00260b7f89 */ /* 0x000ea800000e0000 */
[----:B------:R-:W3:Y:S04]  /*0680*/  SHFL.BFLY PT, R10, R42, 0x10, 0x1f ;  /* 0x0e001f002a0a7f89 */ /* 0x000ee800000e0000 */
[----:B------:R3:W-:Y:S04]  /*0690*/  @P2 STG.E.128 desc[UR6][R4.64], R12 ;  /* 0x0000000c04002986 */ /* 0x0007e8000c101d06 */
[----:B------:R-:W4:Y:S01]  /*06a0*/  SHFL.BFLY PT, R19, R44, 0x10, 0x1f ;  /* 0x0e001f002c137f89 */ /* 0x000f2200000e0000 */
[----:B-1----:R-:W-:-:S04]  /*06b0*/  FADD R9, R40, R43 ;  /* 0x0000002b28097221 */ /* 0x002fc80000000000 */
[C---:B------:R-:W-:Y:S01]  /*06c0*/  FMUL R16, R9.reuse, 0.25 ;  /* 0x3e80000009107820 */ /* 0x040fe20000400000 */
[----:B------:R-:W-:Y:S01]  /*06d0*/  BAR.SYNC.DEFER_BLOCKING 0x0 ;  /* 0x0000000000007b1d */ /* 0x000fe20000010000 */
[C---:B------:R-:W-:Y:S02]  /*06e0*/  FSETP.GEU.AND P5, PT, |R9|.reuse, 1.175494350822287508e-38, PT ;  /* 0x008000000900780b */ /* 0x040fe40003fae200 */
[----:B------:R-:W-:Y:S01]  /*06f0*/  FSETP.GT.AND P6, PT, |R9|, 8.50705917302346158658e+37, PT ;  /* 0x7e8000000900780b */ /* 0x000fe20003fc4200 */
[----:B--2---:R-:W-:-:S03]  /*0700*/  FADD R8, R38, R11 ;  /* 0x0000000b26087221 */ /* 0x004fc60000000000 */
[----:B------:R-:W-:Y:S01]  /*0710*/  FSEL R16, R16, R9, P6 ;  /* 0x0000000910107208 */ /* 0x000fe20003000000 */
[----:B------:R-:W1:Y:S01]  /*0720*/  SHFL.BFLY PT, R12, R9, 0x8, 0x1f ;  /* 0x0d001f00090c7f89 */ /* 0x000e6200000e0000 */
[C---:B------:R-:W-:Y:S01]  /*0730*/  FMUL R17, R8.reuse, 0.25 ;  /* 0x3e80000008117820 */ /* 0x040fe20000400000 */
[----:B------:R-:W-:Y:S01]  /*0740*/  FSETP.GEU.AND P4, PT, |R8|, 1.175494350822287508e-38, PT ;  /* 0x008000000800780b */ /* 0x000fe20003f8e200 */
[----:B---3--:R-:W-:Y:S01]  /*0750*/  FADD R13, -R42, R10 ;  /* 0x0000000a2a0d7221 */ /* 0x008fe20000000100 */
[----:B------:R-:W-:Y:S02]  /*0760*/  FSETP.GT.AND P1, PT, |R8|, 8.50705917302346158658e+37, PT ;  /* 0x7e8000000800780b */ /* 0x000fe40003f24200 */
[----:B------:R-:W-:Y:S01]  /*0770*/  @!P5 FMUL R16, R16, 16777216 ;  /* 0x4b8000001010d820 */ /* 0x000fe20000400000 */
[----:B------:R-:W-:Y:S01]  /*0780*/  FMUL R15, R13, R13 ;  /* 0x0000000d0d0f7220 */ /* 0x000fe20000400000 */
[----:B------:R-:W-:Y:S01]  /*0790*/  FSEL R17, R17, R8, P1 ;  /* 0x0000000811117208 */ /* 0x000fe20000800000 */
[----:B------:R-:W-:Y:S01]  /*07a0*/  @P6 FMUL R43, R43, 0.25 ;  /* 0x3e8000002b2b6820 */ /* 0x000fe20000400000 */
[----:B------:R2:W3:Y:S01]  /*07b0*/  MUFU.RCP R14, R16 ;  /* 0x00000010000e7308 */ /* 0x0004e20000001000 */
[----:B------:R-:W-:Y:S01]  /*07c0*/  FMUL R15, R36, R15 ;  /* 0x0000000f240f7220 */ /* 0x000fe20000400000 */
[----:B------:R-:W-:Y:S01]  /*07d0*/  FFMA R13, R13, R0, R42 ;  /* 0x000000000d0d7223 */ /* 0x000fe2000000002a */
[----:B------:R-:W-:Y:S01]  /*07e0*/  @!P5 FMUL R43, R43, 16777216 ;  /* 0x4b8000002b2bd820 */ /* 0x000fe20000400000 */
[----:B----4-:R-:W-:Y:S01]  /*07f0*/  FADD R19, -R44, R19 ;  /* 0x000000132c137221 */ /* 0x010fe20000000100 */
[----:B------:R-:W-:Y:S01]  /*0800*/  @!P4 FMUL R17, R17, 16777216 ;  /* 0x4b8000001111c820 */ /* 0x000fe20000400000 */
[----:B------:R-:W-:Y:S01]  /*0810*/  FFMA R15, R0, R15, RZ ;  /* 0x0000000f000f7223 */ /* 0x000fe200000000ff */
[----:B------:R-:W-:Y:S01]  /*0820*/  @P1 FMUL R11, R11, 0.25 ;  /* 0x3e8000000b0b1820 */ /* 0x000fe20000400000 */
[----:B------:R-:W-:Y:S01]  /*0830*/  FSETP.NEU.AND P1, PT, R9, RZ, PT ;  /* 0x000000ff0900720b */ /* 0x000fe20003f2d000 */
[----:B------:R-:W4:Y:S02]  /*0840*/  MUFU.RCP R10, R17 ;  /* 0x00000011000a7308 */ /* 0x000f240000001000 */
[----:B------:R-:W-:Y:S01]  /*0850*/  @!P4 FMUL R11, R11, 16777216 ;  /* 0x4b8000000b0bc820 */ /* 0x000fe20000400000 */
[----:B--2---:R-:W2:Y:S01]  /*0860*/  SHFL.BFLY PT, R16, R15, 0x8, 0x1f ;  /* 0x0d001f000f107f89 */ /* 0x004ea200000e0000 */
[----:B------:R-:W-:Y:S01]  /*0870*/  FSETP.NEU.AND P4, PT, R8, RZ, PT ;  /* 0x000000ff0800720b */ /* 0x000fe20003f8d000 */
[----:B---3--:R-:W-:-:S02]  /*0880*/  FMUL R0, R14, R43 ;  /* 0x0000002b0e007220 */ /* 0x008fc40000400000 */
[----:B------:R-:W3:Y:S03]  /*0890*/  SHFL.BFLY PT, R14, R13, 0x8, 0x1f ;  /* 0x0d001f000d0e7f89 */ /* 0x000ee600000e0000 */
[----:B------:R-:W-:Y:S01]  /*08a0*/  FSEL R0, R0, RZ, P1 ;  /* 0x000000ff00007208 */ /* 0x000fe20000800000 */
[----:B----4-:R-:W-:Y:S01]  /*08b0*/  FMUL R18, R10, R11 ;  /* 0x0000000b0a127220 */ /* 0x010fe20000400000 */
[----:B-1----:R-:W-:Y:S01]  /*08c0*/  FADD R10, R9, R12 ;  /* 0x0000000c090a7221 */ /* 0x002fe20000000000 */
[----:B------:R-:W-:Y:S02]  /*08d0*/  IADD3 R11, R26, 0x3, RZ ;  /* 0x000000031a0b7810 */ /* 0x000fe40007ffe0ff */
[C---:B------:R-:W-:Y:S01]  /*08e0*/  FFMA R17, R19.reuse, R0, R44 ;  /* 0x0000000013117223 */ /* 0x040fe2000000002c */
[----:B------:R-:W-:Y:S01]  /*08f0*/  FMUL R19, R19, R19 ;  /* 0x0000001313137220 */ /* 0x000fe20000400000 */
[C---:B------:R-:W-:Y:S01]  /*0900*/  FMUL R45, R10.reuse, 0.25 ;  /* 0x3e8000000a2d7820 */ /* 0x040fe20000400000 */
[----:B------:R-:W-:-:S02]  /*0910*/  FSETP.GEU.AND P5, PT, |R10|, 1.175494350822287508e-38, PT ;  /* 0x008000000a00780b */ /* 0x000fc40003fae200 */
[----:B------:R-:W-:Y:S01]  /*0920*/  FSETP.GT.AND P1, PT, |R10|, 8.50705917302346158658e+37, PT ;  /* 0x7e8000000a00780b */ /* 0x000fe20003f24200 */
[----:B------:R-:W1:Y:S01]  /*0930*/  SHFL.BFLY PT, R36, R17, 0x8, 0x1f ;  /* 0x0d001f0011247f89 */ /* 0x000e6200000e0000 */
[----:B------:R-:W-:Y:S01]  /*0940*/  ISETP.LT.AND P6, PT, R11, 0x40, !P3 ;  /* 0x000000400b00780c */ /* 0x000fe20005fc1270 */
[----:B------:R-:W-:Y:S01]  /*0950*/  FMUL R43, R40, R19 ;  /* 0x00000013282b7220 */ /* 0x000fe20000400000 */
[----:B------:R-:W-:Y:S01]  /*0960*/  FSEL R45, R45, R10, P1 ;  /* 0x0000000a2d2d7208 */ /* 0x000fe20000800000 */
[----:B--2---:R-:W-:Y:S01]  /*0970*/  FADD R15, R15, R16 ;  /* 0x000000100f0f7221 */ /* 0x004fe20000000000 */
[----:B------:R-:W-:Y:S01]  /*0980*/  FSEL R11, RZ, 1, !P6 ;  /* 0x3f800000ff0b7808 */ /* 0x000fe20007000000 */
[----:B------:R-:W-:Y:S01]  /*0990*/  FFMA R0, R0, R43, RZ ;  /* 0x0000002b00007223 */ /* 0x000fe200000000ff */
[----:B------:R-:W-:Y:S01]  /*09a0*/  FSEL R18, R18, RZ, P4 ;  /* 0x000000ff12127208 */ /* 0x000fe20002000000 */
[----:B---3--:R-:W-:Y:S01]  /*09b0*/  FADD R14, -R13, R14 ;  /* 0x0000000e0d0e7221 */ /* 0x008fe20000000100 */
[----:B------:R-:W-:Y:S01]  /*09c0*/  SHFL.BFLY PT, R43, R8, 0x4, 0x1f ;  /* 0x0c801f00082b7f89 */ /* 0x000fe200000e0000 */
[----:B------:R-:W-:Y:S01]  /*09d0*/  @!P5 FMUL R45, R45, 16777216 ;  /* 0x4b8000002d2dd820 */ /* 0x000fe20000400000 */
[----:B------:R-:W-:Y:S01]  /*09e0*/  FSEL R40, R41, RZ, P6 ;  /* 0x000000ff29287208 */ /* 0x000fe20003000000 */
[----:B------:R-:W-:Y:S01]  /*09f0*/  FMUL R19, R14, R14 ;  /* 0x0000000e0e137220 */ /* 0x000fe20000400000 */
[----:B------:R-:W2:Y:S01]  /*0a00*/  SHFL.BFLY PT, R16, R11, 0x10, 0x1f ;  /* 0x0e001f000b107f89 */ /* 0x000ea200000e0000 */
[----:B------:R-:W-:Y:S01]  /*0a10*/  @P1 FMUL R12, R12, 0.25 ;  /* 0x3e8000000c0c1820 */ /* 0x000fe20000400000 */
[----:B------:R-:W-:Y:S01]  /*0a20*/  FSETP.NEU.AND P1, PT, R10, RZ, PT ;  /* 0x000000ff0a00720b */ /* 0x000fe20003f2d000 */
[----:B------:R-:W3:Y:S01]  /*0a30*/  MUFU.RCP R45, R45 ;  /* 0x0000002d002d7308 */ /* 0x000ee20000001000 */
[----:B------:R-:W-:Y:S01]  /*0a40*/  FMUL R19, R38, R19 ;  /* 0x0000001326137220 */ /* 0x000fe20000400000 */
[----:B------:R-:W-:Y:S01]  /*0a50*/  @!P5 FMUL R12, R12, 16777216 ;  /* 0x4b8000000c0cd820 */ /* 0x000fe20000400000 */
[----:B------:R-:W-:-:S02]  /*0a60*/  FFMA R13, R14, R18, R13 ;  /* 0x000000120e0d7223 */ /* 0x000fc4000000000d */
[----:B------:R-:W-:Y:S02]  /*0a70*/  FFMA R15, R18, R19, R15 ;  /* 0x00000013120f7223 */ /* 0x000fe4000000000f */
[----:B------:R-:W4:Y:S01]  /*0a80*/  SHFL.BFLY PT, R19, R0, 0x8, 0x1f ;  /* 0x0d001f0000137f89 */ /* 0x000f2200000e0000 */
[----:B-1----:R-:W-:-:S03]  /*0a90*/  FADD R36, -R17, R36 ;  /* 0x0000002411247221 */ /* 0x002fc60000000100 */
[----:B------:R-:W1:Y:S01]  /*0aa0*/  SHFL.BFLY PT, R38, R15, 0x4, 0x1f ;  /* 0x0c801f000f267f89 */ /* 0x000e6200000e0000 */
[----:B---3--:R-:W-:-:S05]  /*0ab0*/  FMUL R45, R45, R12 ;  /* 0x0000000c2d2d7220 */ /* 0x008fca0000400000 */
[----:B------:R-:W-:Y:S01]  /*0ac0*/  FSEL R45, R45, RZ, P1 ;  /* 0x000000ff2d2d7208 */ /* 0x000fe20000800000 */
[----:B--2---:R-:W-:-:S04]  /*0ad0*/  FADD R14, R11, R16 ;  /* 0x000000100b0e7221 */ /* 0x004fc80000000000 */
[C---:B------:R-:W-:Y:S01]  /*0ae0*/  FFMA R12, R36.reuse, R45, R17 ;  /* 0x0000002d240c7223 */ /* 0x040fe20000000011 */
[----:B------:R-:W-:Y:S01]  /*0af0*/  FMUL R36, R36, R36 ;  /* 0x0000002424247220 */ /* 0x000fe20000400000 */
[C---:B------:R-:W-:Y:S01]  /*0b00*/  FSETP.GEU.AND P4, PT, |R14|.reuse, 1.175494350822287508e-38, PT ;  /* 0x008000000e00780b */ /* 0x040fe20003f8e200 */
[C---:B------:R-:W-:Y:S01]  /*0b10*/  FMUL R47, R14.reuse, 0.25 ;  /* 0x3e8000000e2f7820 */ /* 0x040fe20000400000 */
[----:B------:R-:W-:Y:S01]  /*0b20*/  FSETP.GT.AND P5, PT, |R14|, 8.50705917302346158658e+37, PT ;  /* 0x7e8000000e00780b */ /* 0x000fe20003fa4200 */
[----:B------:R-:W-:Y:S01]  /*0b30*/  FMUL R17, R9, R36 ;  /* 0x0000002409117220 */ /* 0x000fe20000400000 */
[----:B------:R-:W-:Y:S01]  /*0b40*/  FADD R9, R8, R43 ;  /* 0x0000002b08097221 */ /* 0x000fe20000000000 */
[----:B----4-:R-:W-:Y:S01]  /*0b50*/  FADD R18, R0, R19 ;  /* 0x0000001300127221 */ /* 0x010fe20000000000 */
[----:B------:R-:W-:Y:S01]  /*0b60*/  FSEL R47, R47, R14, P5 ;  /* 0x0000000e2f2f7208 */ /* 0x000fe20002800000 */
[----:B------:R-:W-:Y:S01]  /*0b70*/  SHFL.BFLY PT, R19, R14, 0x8, 0x1f ;  /* 0x0d001f000e137f89 */ /* 0x000fe200000e0000 */
[C---:B------:R-:W-:Y:S01]  /*0b80*/  FMUL R0, R9.reuse, 0.25 ;  /* 0x3e80000009007820 */ /* 0x040fe20000400000 */
[----:B------:R-:W-:Y:S01]  /*0b90*/  FSETP.GT.AND P6, PT, |R9|, 8.50705917302346158658e+37, PT ;  /* 0x7e8000000900780b */ /* 0x000fe20003fc4200 */
[----:B------:R-:W-:Y:S01]  /*0ba0*/  FFMA R17, R45, R17, R18 ;  /* 0x000000112d117223 */ /* 0x000fe20000000012 */
[----:B------:R-:W-:Y:S01]  /*0bb0*/  FSETP.GEU.AND P1, PT, |R9|, 1.175494350822287508e-38, PT ;  /* 0x008000000900780b */ /* 0x000fe20003f2e200 */
[----:B------:R-:W2:Y:S01]  /*0bc0*/  SHFL.BFLY PT, R36, R13, 0x4, 0x1f ;  /* 0x0c801f000d247f89 */ /* 0x000ea200000e0000 */
[----:B------:R-:W-:Y:S01]  /*0bd0*/  FSEL R18, R0, R9, P6 ;  /* 0x0000000900127208 */ /* 0x000fe20003000000 */
[----:B------:R-:W-:Y:S01]  /*0be0*/  @!P4 FMUL R47, R47, 16777216 ;  /* 0x4b8000002f2fc820 */ /* 0x000fe20000400000 */
[----:B------:R-:W-:Y:S01]  /*0bf0*/  @P5 FMUL R16, R16, 0.25 ;  /* 0x3e80000010105820 */ /* 0x000fe20000400000 */
[----:B------:R-:W3:Y:S01]  /*0c00*/  SHFL.BFLY PT, R0, R40, 0x10, 0x1f ;  /* 0x0e001f0028007f89 */ /* 0x000ee200000e0000 */
[----:B-1----:R-:W-:-:S02]  /*0c10*/  FADD R38, R15, R38 ;  /* 0x000000260f267221 */ /* 0x002fc40000000000 */
[----:B------:R-:W-:Y:S01]  /*0c20*/  @!P4 FMUL R16, R16, 16777216 ;  /* 0x4b8000001010c820 */ /* 0x000fe20000400000 */
[----:B------:R-:W1:Y:S01]  /*0c30*/  MUFU.RCP R47, R47 ;  /* 0x0000002f002f7308 */ /* 0x000e620000001000 */
[----:B------:R-:W-:Y:S01]  /*0c40*/  FSETP.NEU.AND P4, PT, R9, RZ, PT ;  /* 0x000000ff0900720b */ /* 0x000fe20003f8d000 */
[----:B------:R-:W-:Y:S02]  /*0c50*/  @P6 FMUL R43, R43, 0.25 ;  /* 0x3e8000002b2b6820 */ /* 0x000fe40000400000 */
[----:B------:R-:W-:Y:S02]  /*0c60*/  @!P1 FMUL R18, R18, 16777216 ;  /* 0x4b80000012129820 */ /* 0x000fe40000400000 */
[----:B------:R-:W-:Y:S01]  /*0c70*/  @!P1 FMUL R43, R43, 16777216 ;  /* 0x4b8000002b2b9820 */ /* 0x000fe20000400000 */
[----:B------:R-:W-:-:S03]  /*0c80*/  FSETP.NEU.AND P1, PT, R14, RZ, PT ;  /* 0x000000ff0e00720b */ /* 0x000fc60003f2d000 */
[----:B------:R-:W4:Y:S01]  /*0c90*/  MUFU.RCP R18, R18 ;  /* 0x0000001200127308 */ /* 0x000f220000001000 */
[----:B-1----:R-:W-:Y:S01]  /*0ca0*/  FMUL R47, R47, R16 ;  /* 0x000000102f2f7220 */ /* 0x002fe20000400000 */
[----:B--2---:R-:W-:Y:S01]  /*0cb0*/  FADD R36, -R13, R36 ;  /* 0x000000240d247221 */ /* 0x004fe20000000100 */
[----:B---3--:R-:W-:-:S03]  /*0cc0*/  FADD R41, -R40, R0 ;  /* 0x0000000028297221 */ /* 0x008fc60000000100 */
[----:B------:R-:W-:Y:S01]  /*0cd0*/  FSEL R0, R47, RZ, P1 ;  /* 0x000000ff2f007208 */ /* 0x000fe20000800000 */
[----:B------:R-:W-:Y:S01]  /*0ce0*/  FMUL R16, R41, R41 ;  /* 0x0000002929107220 */ /* 0x000fe20000400000 */
[----:B----4-:R-:W-:-:S03]  /*0cf0*/  FMUL R43, R18, R43 ;  /* 0x0000002b122b7220 */ /* 0x010fc60000400000 */
[----:B------:R-:W-:Y:S01]  /*0d00*/  FFMA R18, R41, R0, R40 ;  /* 0x0000000029127223 */ /* 0x000fe20000000028 */
[----:B------:R-:W-:Y:S01]  /*0d10*/  FMUL R11, R11, R16 ;  /* 0x000000100b0b7220 */ /* 0x000fe20000400000 */
[----:B------:R-:W-:Y:S01]  /*0d20*/  FADD R16, R14, R19 ;  /* 0x000000130e107221 */ /* 0x000fe20000000000 */
[----:B------:R-:W-:Y:S02]  /*0d30*/  FSEL R43, R43, RZ, P4 ;  /* 0x000000ff2b2b7208 */ /* 0x000fe40002000000 */
[----:B------:R-:W1:Y:S01]  /*0d40*/  SHFL.BFLY PT, R45, R18, 0x8, 0x1f ;  /* 0x0d001f00122d7f89 */ /* 0x000e6200000e0000 */
[----:B------:R-:W-:Y:S01]  /*0d50*/  FFMA R0, R0, R11, RZ ;  /* 0x0000000b00007223 */ /* 0x000fe200000000ff */
[C---:B------:R-:W-:Y:S01]  /*0d60*/  FMUL R41, R16.reuse, 0.25 ;  /* 0x3e80000010297820 */ /* 0x040fe20000400000 */
[----:B------:R-:W-:Y:S01]  /*0d70*/  FSETP.GEU.AND P5, PT, |R16|, 1.175494350822287508e-38, PT ;  /* 0x008000001000780b */ /* 0x000fe20003fae200 */
[----:B------:R-:W-:Y:S01]  /*0d80*/  FMUL R11, R36, R36 ;  /* 0x00000024240b7220 */ /* 0x000fe20000400000 */
[----:B------:R-:W-:Y:S01]  /*0d90*/  FSETP.GT.AND P1, PT, |R16|, 8.50705917302346158658e+37, PT ;  /* 0x7e8000001000780b */ /* 0x000fe20003f24200 */
[----:B------:R-:W-:-:S02]  /*0da0*/  FFMA R13, R36, R43, R13 ;  /* 0x0000002b240d7223 */ /* 0x000fc4000000000d */
[----:B------:R-:W-:Y:S01]  /*0db0*/  FMUL R15, R8, R11 ;  /* 0x0000000b080f7220 */ /* 0x000fe20000400000 */
[----:B------:R-:W-:Y:S01]  /*0dc0*/  FSEL R40, R41, R16, P1 ;  /* 0x0000001029287208 */ /* 0x000fe20000800000 */
[----:B------:R-:W2:Y:S02]  /*0dd0*/  SHFL.BFLY PT, R11, R10, 0x4, 0x1f ;  /* 0x0c801f000a0b7f89 */ /* 0x000ea400000e0000 */
[----:B------:R-:W-:Y:S02]  /*0de0*/  FFMA R15, R43, R15, R38 ;  /* 0x0000000f2b0f7223 */ /* 0x000fe40000000026 */
[----:B------:R-:W3:Y:S02]  /*0df0*/  SHFL.BFLY PT, R41, R0, 0x8, 0x1f ;  /* 0x0d001f0000297f89 */ /* 0x000ee400000e0000 */
[----:B------:R-:W-:Y:S02]  /*0e00*/  @!P5 FMUL R40, R40, 16777216 ;  /* 0x4b8000002828d820 */ /* 0x000fe40000400000 */
[----:B------:R-:W-:Y:S01]  /*0e10*/  @P1 FMUL R19, R19, 0.25 ;  /* 0x3e80000013131820 */ /* 0x000fe20000400000 */
[----:B------:R-:W4:Y:S03]  /*0e20*/  SHFL.BFLY PT, R36, R17, 0x4, 0x1f ;  /* 0x0c801f0011247f89 */ /* 0x000f2600000e0000 */
[----:B------:R-:W5:Y:S01]  /*0e30*/  MUFU.RCP R40, R40 ;  /* 0x0000002800287308 */ /* 0x000f620000001000 */
[----:B------:R-:W-:Y:S01]  /*0e40*/  @!P5 FMUL R19, R19, 16777216 ;  /* 0x4b8000001313d820 */ /* 0x000fe20000400000 */
[----:B-1----:R-:W-:Y:S01]  /*0e50*/  FADD R45, -R18, R45 ;  /* 0x0000002d122d7221 */ /* 0x002fe20000000100 */
[----:B------:R-:W-:Y:S01]  /*0e60*/  FSETP.NEU.AND P5, PT, R16, RZ, PT ;  /* 0x000000ff1000720b */ /* 0x000fe20003fad000 */
[----:B--2---:R-:W-:Y:S01]  /*0e70*/  FADD R8, R10, R11 ;  /* 0x0000000b0a087221 */ /* 0x004fe20000000000 */
[----:B-----5:R-:W-:Y:S01]  /*0e80*/  FMUL R42, R40, R19 ;  /* 0x00000013282a7220 */ /* 0x020fe20000400000 */
[----:B---3--:R-:W-:Y:S01]  /*0e90*/  FADD R43, R0, R41 ;  /* 0x00000029002b7221 */ /* 0x008fe20000000000 */
[----:B------:R-:W1:Y:S01]  /*0ea0*/  SHFL.BFLY PT, R19, R16, 0x4, 0x1f ;  /* 0x0c801f0010137f89 */ /* 0x000e6200000e0000 */
[C---:B------:R-:W-:Y:S01]  /*0eb0*/  FMUL R41, R8.reuse, 0.25 ;  /* 0x3e80000008297820 */ /* 0x040fe20000400000 */
[----:B------:R-:W-:-:S02]  /*0ec0*/  FSETP.GT.AND P1, PT, |R8|, 8.50705917302346158658e+37, PT ;  /* 0x7e8000000800780b */ /* 0x000fc40003f24200 */
[----:B------:R-:W-:Y:S02]  /*0ed0*/  FSETP.GEU.AND P4, PT, |R8|, 1.175494350822287508e-38, PT ;  /* 0x008000000800780b */ /* 0x000fe40003f8e200 */
[----:B------:R-:W-:Y:S01]  /*0ee0*/  FSEL R38, R41, R8, P1 ;  /* 0x0000000829267208 */ /* 0x000fe20000800000 */
[----:B------:R-:W-:Y:S01]  /*0ef0*/  FMUL R41, R45, R45 ;  /* 0x0000002d2d297220 */ /* 0x000fe20000400000 */
[----:B------:R-:W-:-:S03]  /*0f00*/  FSEL R42, R42, RZ, P5 ;  /* 0x000000ff2a2a7208 */ /* 0x000fc60002800000 */
[----:B------:R-:W-:Y:S02]  /*0f10*/  FMUL R0, R14, R41 ;  /* 0x000000290e007220 */ /* 0x000fe40000400000 */
[----:B------:R-:W2:Y:S01]  /*0f20*/  SHFL.BFLY PT, R41, R12, 0x4, 0x1f ;  /* 0x0c801f000c297f89 */ /* 0x000ea200000e0000 */
[----:B------:R-:W-:Y:S01]  /*0f30*/  FFMA R14, R45, R42, R18 ;  /* 0x0000002a2d0e7223 */ /* 0x000fe20000000012 */
[----:B------:R-:W-:Y:S01]  /*0f40*/  FFMA R43, R42, R0, R43 ;  /* 0x000000002a2b7223 */ /* 0x000fe2000000002b */
[----:B------:R-:W-:Y:S01]  /*0f50*/  @P1 FMUL R11, R11, 0.25 ;  /* 0x3e8000000b0b1820 */ /* 0x000fe20000400000 */
[----:B------:R-:W-:Y:S01]  /*0f60*/  @!P4 FMUL R38, R38, 16777216 ;  /* 0x4b8000002626c820 */ /* 0x000fe20000400000 */
[----:B----4-:R-:W-:Y:S02]  /*0f70*/  FADD R18, R17, R36 ;  /* 0x0000002411127221 */ /* 0x010fe40000000000 */
[----:B------:R-:W3:Y:S01]  /*0f80*/  SHFL.BFLY PT, R36, R9, 0x2, 0x1f ;  /* 0x0c401f0009247f89 */ /* 0x000ee200000e0000 */
[----:B------:R-:W-:Y:S01]  /*0f90*/  @!P4 FMUL R11, R11, 16777216 ;  /* 0x4b8000000b0bc820 */ /* 0x000fe20000400000 */
[----:B------:R-:W-:Y:S01]  /*0fa0*/  FSETP.NEU.AND P4, PT, R8, RZ, PT ;  /* 0x000000ff0800720b */ /* 0x000fe20003f8d000 */
[----:B------:R-:W4:Y:S01]  /*0fb0*/  MUFU.RCP R38, R38 ;  /* 0x0000002600267308 */ /* 0x000f220000001000 */
[----:B-1----:R-:W-:-:S04]  /*0fc0*/  FADD R0, R16, R19 ;  /* 0x0000001310007221 */ /* 0x002fc80000000000 */
[C---:B------:R-:W-:Y:S01]  /*0fd0*/  FMUL R45, R0.reuse, 0.25 ;  /* 0x3e800000002d7820 */ /* 0x040fe20000400000 */
[C---:B------:R-:W-:Y:S02]  /*0fe0*/  FSETP.GEU.AND P5, PT, |R0|.reuse, 1.175494350822287508e-38, PT ;  /* 0x008000000000780b */ /* 0x040fe40003fae200 */
[----:B------:R-:W-:-:S04]  /*0ff0*/  FSETP.GT.AND P1, PT, |R0|, 8.50705917302346158658e+37, PT ;  /* 0x7e8000000000780b */ /* 0x000fc80003f24200 */
[----:B------:R-:W-:Y:S01]  /*1000*/  FSEL R40, R45, R0, P1 ;  /* 0x000000002d287208 */ /* 0x000fe20000800000 */
[----:B--2---:R-:W-:Y:S01]  /*1010*/  FADD R41, -R12, R41 ;  /* 0x000000290c297221 */ /* 0x004fe20000000100 */
[----:B----4-:R-:W-:Y:S01]  /*1020*/  FMUL R11, R38, R11 ;  /* 0x0000000b260b7220 */ /* 0x010fe20000400000 */
[----:B------:R-:W1:Y:S02]  /*1030*/  SHFL.BFLY PT, R45, R14, 0x4, 0x1f ;  /* 0x0c801f000e2d7f89 */ /* 0x000e6400000e0000 */
[----:B------:R-:W-:Y:S02]  /*1040*/  FMUL R17, R41, R41 ;  /* 0x0000002929117220 */ /* 0x000fe40000400000 */
[----:B------:R-:W-:Y:S01]  /*1050*/  @!P5 FMUL R40, R40, 16777216 ;  /* 0x4b8000002828d820 */ /* 0x000fe20000400000 */
[----:B------:R-:W2:Y:S01]  /*1060*/  SHFL.BFLY PT, R38, R43, 0x4, 0x1f ;  /* 0x0c801f002b267f89 */ /* 0x000ea200000e0000 */
[----:B------:R-:W-:Y:S01]  /*1070*/  FSEL R11, R11, RZ, P4 ;  /* 0x000000ff0b0b7208 */ /* 0x000fe20002000000 */
[----:B------:R-:W-:Y:S01]  /*1080*/  FMUL R17, R10, R17 ;  /* 0x000000110a117220 */ /* 0x000fe20000400000 */
[----:B------:R-:W-:-:S02]  /*1090*/  @P1 FMUL R19, R19, 0.25 ;  /* 0x3e80000013131820 */ /* 0x000fc40000400000 */
[----:B------:R-:W4:Y:S01]  /*10a0*/  MUFU.RCP R40, R40 ;  /* 0x0000002800287308 */ /* 0x000f220000001000 */
[----:B------:R-:W-:Y:S01]  /*10b0*/  FFMA R10, R41, R11, R12 ;  /* 0x0000000b290a7223 */ /* 0x000fe2000000000c */
[----:B------:R-:W-:Y:S01]  /*10c0*/  FFMA R18, R11, R17, R18 ;  /* 0x000000110b127223 */ /* 0x000fe20000000012 */
[----:B---3--:R-:W-:Y:S01]  /*10d0*/  FADD R11, R9, R36 ;  /* 0x00000024090b7221 */ /* 0x008fe20000000000 */
[----:B------:R-:W-:Y:S01]  /*10e0*/  @!P5 FMUL R19, R19, 16777216 ;  /* 0x4b8000001313d820 */ /* 0x000fe20000400000 */
[----:B------:R-:W-:Y:S02]  /*10f0*/  FSETP.NEU.AND P5, PT, R0, RZ, PT ;  /* 0x000000ff0000720b */ /* 0x000fe40003fad000 */
[C---:B------:R-:W-:Y:S01]  /*1100*/  FMUL R12, R11.reuse, 0.25 ;  /* 0x3e8000000b0c7820 */ /* 0x040fe20000400000 */
[C---:B------:R-:W-:Y:S02]  /*1110*/  FSETP.GEU.AND P4, PT, |R11|.reuse, 1.175494350822287508e-38, PT ;  /* 0x008000000b00780b */ /* 0x040fe40003f8e200 */
[----:B------:R-:W-:-:S04]  /*1120*/  FSETP.GT.AND P1, PT, |R11|, 8.50705917302346158658e+37, PT ;  /* 0x7e8000000b00780b */ /* 0x000fc80003f24200 */
[----:B------:R-:W-:Y:S01]  /*1130*/  FSEL R17, R12, R11, P1 ;  /* 0x0000000b0c117208 */ /* 0x000fe20000800000 */
[----:B----4-:R-:W-:Y:S01]  /*1140*/  FMUL R19, R40, R19 ;  /* 0x0000001328137220 */ /* 0x010fe20000400000 */
[----:B------:R-:W3:Y:S01]  /*1150*/  SHFL.BFLY PT, R12, R13, 0x2, 0x1f ;  /* 0x0c401f000d0c7f89 */ /* 0x000ee200000e0000 */
[----:B-1----:R-:W-:Y:S01]  /*1160*/  FADD R45, -R14, R45 ;  /* 0x0000002d0e2d7221 */ /* 0x002fe20000000100 */
[----:B--2---:R-:W-:Y:S02]  /*1170*/  FADD R43, R43, R38 ;  /* 0x000000262b2b7221 */ /* 0x004fe40000000000 */
[----:B------:R-:W-:Y:S01]  /*1180*/  FSEL R40, R19, RZ, P5 ;  /* 0x000000ff13287208 */ /* 0x000fe20002800000 */
[----:B------:R-:W1:Y:S01]  /*1190*/  SHFL.BFLY PT, R38, R15, 0x2, 0x1f ;  /* 0x0c401f000f267f89 */ /* 0x000e6200000e0000 */
[----:B------:R-:W-:Y:S01]  /*11a0*/  @!P4 FMUL R17, R17, 16777216 ;  /* 0x4b8000001111c820 */ /* 0x000fe20000400000 */
[----:B------:R-:W-:Y:S02]  /*11b0*/  @P1 FMUL R36, R36, 0.25 ;  /* 0x3e80000024241820 */ /* 0x000fe40000400000 */
[----:B------:R-:W2:Y:S01]  /*11c0*/  SHFL.BFLY PT, R19, R8, 0x2, 0x1f ;  /* 0x0c401f0008137f89 */ /* 0x000ea200000e0000 */
[C---:B------:R-:W-:Y:S01]  /*11d0*/  FFMA R14, R45.reuse, R40, R14 ;  /* 0x000000282d0e7223 */ /* 0x040fe2000000000e */
[----:B------:R-:W-:Y:S01]  /*11e0*/  FMUL R45, R45, R45 ;  /* 0x0000002d2d2d7220 */ /* 0x000fe20000400000 */
[----:B------:R-:W4:Y:S01]  /*11f0*/  MUFU.RCP R17, R17 ;  /* 0x0000001100117308 */ /* 0x000f220000001000 */
[----:B------:R-:W-:Y:S01]  /*1200*/  @!P4 FMUL R36, R36, 16777216 ;  /* 0x4b8000002424c820 */ /* 0x000fe20000400000 */
[----:B------:R-:W-:Y:S01]  /*1210*/  FSETP.NEU.AND P4, PT, R11, RZ, PT ;  /* 0x000000ff0b00720b */ /* 0x000fe20003f8d000 */
[----:B------:R-:W-:-:S02]  /*1220*/  FMUL R16, R16, R45 ;  /* 0x0000002d10107220 */ /* 0x000fc40000400000 */
[----:B------:R-:W-:Y:S02]  /*1230*/  SHFL.BFLY PT, R45, R0, 0x2, 0x1f ;  /* 0x0c401f00002d7f89 */ /* 0x000fe400000e0000 */
[----:B------:R-:W-:Y:S01]  /*1240*/  FFMA R16, R40, R16, R43 ;  /* 0x0000001028107223 */ /* 0x000fe2000000002b */
[----:B---3--:R-:W-:Y:S01]  /*1250*/  FADD R40, -R13, R12 ;  /* 0x0000000c0d287221 */ /* 0x008fe20000000100 */
[----:B----4-:R-:W-:Y:S01]  /*1260*/  FMUL R36, R17, R36 ;  /* 0x0000002411247220 */ /* 0x010fe20000400000 */
[----:B-1----:R-:W-:Y:S02]  /*1270*/  FADD R15, R15, R38 ;  /* 0x000000260f0f7221 */ /* 0x002fe40000000000 */
[----:B------:R-:W-:Y:S02]  /*1280*/  FMUL R38, R40, R40 ;  /* 0x0000002828267220 */ /* 0x000fe40000400000 */
[----:B------:R-:W-:Y:S01]  /*1290*/  FSEL R36, R36, RZ, P4 ;  /* 0x000000ff24247208 */ /* 0x000fe20002000000 */
[----:B--2---:R-:W-:Y:S01]  /*12a0*/  FADD R12, R8, R19 ;  /* 0x00000013080c7221 */ /* 0x004fe20000000000 */
[----:B------:R-:W-:-:S02]  /*12b0*/  FMUL R17, R9, R38 ;  /* 0x0000002609117220 */ /* 0x000fc40000400000 */
[----:B------:R-:W-:Y:S01]  /*12c0*/  SHFL.BFLY PT, R38, R11, 0x1, 0x1f ;  /* 0x0c201f000b267f89 */ /* 0x000fe200000e0000 */
[C---:B------:R-:W-:Y:S01]  /*12d0*/  FMUL R9, R12.reuse, 0.25 ;  /* 0x3e8000000c097820 */ /* 0x040fe20000400000 */
[----:B------:R-:W-:Y:S01]  /*12e0*/  FSETP.GEU.AND P5, PT, |R12|, 1.175494350822287508e-38, PT ;  /* 0x008000000c00780b */ /* 0x000fe20003fae200 */
[----:B------:R-:W-:Y:S01]  /*12f0*/  FFMA R17, R36, R17, R15 ;  /* 0x0000001124117223 */ /* 0x000fe2000000000f */
[----:B------:R-:W-:Y:S01]  /*1300*/  FSETP.GT.AND P1, PT, |R12|, 8.50705917302346158658e+37, PT ;  /* 0x7e8000000c00780b */ /* 0x000fe20003f24200 */
[----:B------:R-:W-:Y:S03]  /*1310*/  SHFL.BFLY PT, R15, R18, 0x2, 0x1f ;  /* 0x0c401f00120f7f89 */ /* 0x000fe600000e0000 */
[----:B------:R-:W-:Y:S01]  /*1320*/  FSEL R41, R9, R12, P1 ;  /* 0x0000000c09297208 */ /* 0x000fe20000800000 */
[----:B------:R-:W-:Y:S02]  /*1330*/  FFMA R9, R40, R36, R13 ;  /* 0x0000002428097223 */ /* 0x000fe4000000000d */
[----:B------:R-:W1:Y:S04]  /*1340*/  SHFL.BFLY PT, R13, R10, 0x2, 0x1f ;  /* 0x0c401f000a0d7f89 */ /* 0x000e6800000e0000 */
[----:B------:R-:W-:-:S02]  /*1350*/  @!P5 FMUL R41, R41, 16777216 ;  /* 0x4b8000002929d820 */ /* 0x000fc40000400000 */
[----:B------:R-:W-:Y:S01]  /*1360*/  @P1 FMUL R19, R19, 0.25 ;  /* 0x3e80000013131820 */ /* 0x000fe20000400000 */
[----:B------:R-:W-:Y:S01]  /*1370*/  FSETP.NEU.AND P1, PT, R12, RZ, PT ;  /* 0x000000ff0c00720b */ /* 0x000fe20003f2d000 */
[----:B------:R2:W3:Y:S02]  /*1380*/  MUFU.RCP R36, R41 ;  /* 0x0000002900247308 */ /* 0x0004e40000001000 */
[----:B------:R-:W-:Y:S01]  /*1390*/  @!P5 FMUL R19, R19, 16777216 ;  /* 0x4b8000001313d820 */ /* 0x000fe20000400000 */
[----:B--2---:R-:W-:Y:S03]  /*13a0*/  SHFL.BFLY PT, R41, R12, 0x1, 0x1f ;  /* 0x0c201f000c297f89 */ /* 0x004fe600000e0000 */
[----:B---3--:R-:W-:Y:S01]  /*13b0*/  FMUL R36, R36, R19 ;  /* 0x0000001324247220 */ /* 0x008fe20000400000 */
[----:B-1----:R-:W-:Y:S01]  /*13c0*/  FADD R13, -R10, R13 ;  /* 0x0000000d0a0d7221 */ /* 0x002fe20000000100 */
[----:B------:R-:W-:Y:S01]  /*13d0*/  FADD R19, R18, R15 ;  /* 0x0000000f12137221 */ /* 0x000fe20000000000 */
[----:B------:R-:W-:-:S02]  /*13e0*/  FADD R15, R0, R45 ;  /* 0x0000002d000f7221 */ /* 0x000fc40000000000 */
[----:B------:R-:W-:Y:S01]  /*13f0*/  FMUL R43, R13, R13 ;  /* 0x0000000d0d2b7220 */ /* 0x000fe20000400000 */
[----:B------:R-:W-:Y:S02]  /*1400*/  FSEL R36, R36, RZ, P1 ;  /* 0x000000ff24247208 */ /* 0x000fe40000800000 */
[C---:B------:R-:W-:Y:S01]  /*1410*/  FSETP.GEU.AND P6, PT, |R15|.reuse, 1.175494350822287508e-38, PT ;  /* 0x008000000f00780b */ /* 0x040fe20003fce200 */
[----:B------:R-:W-:Y:S01]  /*1420*/  FMUL R43, R8, R43 ;  /* 0x0000002b082b7220 */ /* 0x000fe20000400000 */
[C---:B------:R-:W-:Y:S01]  /*1430*/  FMUL R8, R15.reuse, 0.25 ;  /* 0x3e8000000f087820 */ /* 0x040fe20000400000 */
[----:B------:R-:W-:Y:S01]  /*1440*/  FSETP.GT.AND P4, PT, |R15|, 8.50705917302346158658e+37, PT ;  /* 0x7e8000000f00780b */ /* 0x000fe20003f84200 */
[----:B------:R-:W-:Y:S01]  /*1450*/  FFMA R18, R13, R36, R10 ;  /* 0x000000240d127223 */ /* 0x000fe2000000000a */
[----:B------:R-:W-:Y:S01]  /*1460*/  FADD R10, R11, R38 ;  /* 0x000000260b0a7221 */ /* 0x000fe20000000000 */
[----:B------:R-:W-:Y:S01]  /*1470*/  FFMA R36, R36, R43, R19 ;  /* 0x0000002b24247223 */ /* 0x000fe20000000013 */
[----:B------:R-:W-:Y:S01]  /*1480*/  FSEL R8, R8, R15, P4 ;  /* 0x0000000f08087208 */ /* 0x000fe20002000000 */
[----:B------:R-:W1:Y:S01]  /*1490*/  SHFL.BFLY PT, R19, R14, 0x2, 0x1f ;  /* 0x0c401f000e137f89 */ /* 0x000e6200000e0000 */
[C---:B------:R-:W-:Y:S01]  /*14a0*/  FMUL R13, R10.reuse, 0.25 ;  /* 0x3e8000000a0d7820 */ /* 0x040fe20000400000 */
[----:B------:R-:W-:-:S02]  /*14b0*/  FSETP.GEU.AND P5, PT, |R10|, 1.175494350822287508e-38, PT ;  /* 0x008000000a00780b */ /* 0x000fc40003fae200 */
[----:B------:R-:W-:Y:S01]  /*14c0*/  FSETP.GT.AND P1, PT, |R10|, 8.50705917302346158658e+37, PT ;  /* 0x7e8000000a00780b */ /* 0x000fe20003f24200 */
[----:B------:R-:W-:Y:S01]  /*14d0*/  @!P6 FMUL R8, R8, 16777216 ;  /* 0x4b8000000808e820 */ /* 0x000fe20000400000 */
[----:B------:R-:W2:Y:S02]  /*14e0*/  SHFL.BFLY PT, R43, R16, 0x2, 0x1f ;  /* 0x0c401f00102b7f89 */ /* 0x000ea400000e0000 */
[----:B------:R-:W-:Y:S01]  /*14f0*/  FSEL R13, R13, R10, P1 ;  /* 0x0000000a0d0d7208 */ /* 0x000fe20000800000 */
[----:B------:R-:W-:Y:S01]  /*1500*/  @P4 FMUL R45, R45, 0.25 ;  /* 0x3e8000002d2d4820 */ /* 0x000fe20000400000 */
[----:B------:R-:W-:Y:S01]  /*1510*/  SHFL.BFLY PT, R42, R15, 0x1, 0x1f ;  /* 0x0c201f000f2a7f89 */ /* 0x000fe200000e0000 */
[----:B------:R-:W3:Y:S02]  /*1520*/  MUFU.RCP R8, R8 ;  /* 0x0000000800087308 */ /* 0x000ee40000001000 */
[----:B------:R-:W-:Y:S02]  /*1530*/  @!P6 FMUL R45, R45, 16777216 ;  /* 0x4b8000002d2de820 */ /* 0x000fe40000400000 */
[----:B------:R-:W-:-:S02]  /*1540*/  @!P5 FMUL R13, R13, 16777216 ;  /* 0x4b8000000d0dd820 */ /* 0x000fc40000400000 */
[----:B------:R-:W-:Y:S01]  /*1550*/  @P1 FMUL R38, R38, 0.25 ;  /* 0x3e80000026261820 */ /* 0x000fe20000400000 */
[----:B------:R-:W-:-:S03]  /*1560*/  FSETP.NEU.AND P1, PT, R15, RZ, PT ;  /* 0x000000ff0f00720b */ /* 0x000fc60003f2d000 */
[----:B------:R-:W4:Y:S01]  /*1570*/  MUFU.RCP R13, R13 ;  /* 0x0000000d000d7308 */ /* 0x000f220000001000 */
[----:B------:R-:W-:Y:S01]  /*1580*/  @!P5 FMUL R38, R38, 16777216 ;  /* 0x4b8000002626d820 */ /* 0x000fe20000400000 */
[----:B-1----:R-:W-:Y:S01]  /*1590*/  FADD R19, -R14, R19 ;  /* 0x000000130e137221 */ /* 0x002fe20000000100 */
[----:B---3--:R-:W-:Y:S02]  /*15a0*/  FMUL R45, R8, R45 ;  /* 0x0000002d082d7220 */ /* 0x008fe40000400000 */
[----:B------:R-:W1:Y:S03]  /*15b0*/  SHFL.BFLY PT, R8, R9, 0x1, 0x1f ;  /* 0x0c201f0009087f89 */ /* 0x000e6600000e0000 */
[----:B------:R-:W-:Y:S02]  /*15c0*/  FSEL R45, R45, RZ, P1 ;  /* 0x000000ff2d2d7208 */ /* 0x000fe40000800000 */
[----:B------:R-:W-:Y:S01]  /*15d0*/  FSETP.NEU.AND P1, PT, R10, RZ, PT ;  /* 0x000000ff0a00720b */ /* 0x000fe20003f2d000 */
[----:B----4-:R-:W-:Y:S01]  /*15e0*/  FMUL R38, R13, R38 ;  /* 0x000000260d267220 */ /* 0x010fe20000400000 */
[C---:B------:R-:W-:Y:S01]  /*15f0*/  FMUL R13, R19.reuse, R19 ;  /* 0x00000013130d7220 */ /* 0x040fe20000400000 */
[----:B------:R-:W-:-:S02]  /*1600*/  FFMA R19, R19, R45, R14 ;  /* 0x0000002d13137223 */ /* 0x000fc4000000000e */
[----:B------:R-:W3:Y:S01]  /*1610*/  SHFL.BFLY PT, R14, R17, 0x1, 0x1f ;  /* 0x0c201f00110e7f89 */ /* 0x000ee200000e0000 */
[----:B------:R-:W-:Y:S01]  /*1620*/  FMUL R13, R0, R13 ;  /* 0x0000000d000d7220 */ /* 0x000fe20000400000 */
[----:B--2---:R-:W-:Y:S01]  /*1630*/  FADD R0, R16, R43 ;  /* 0x0000002b10007221 */ /* 0x004fe20000000000 */
[----:B------:R-:W-:-:S03]  /*1640*/  FSEL R38, R38, RZ, P1 ;  /* 0x000000ff26267208 */ /* 0x000fc60000800000 */
[----:B------:R-:W-:Y:S01]  /*1650*/  FFMA R0, R45, R13, R0 ;  /* 0x0000000d2d007223 */ /* 0x000fe20000000000 */
[----:B------:R-:W-:-:S04]  /*1660*/  FADD R13, R12, R41 ;  /* 0x000000290c0d7221 */ /* 0x000fc80000000000 */
[----:B------:R-:W-:Y:S01]  /*1670*/  FMUL R40, R13, 0.25 ;  /* 0x3e8000000d287820 */ /* 0x000fe20000400000 */
[----:B-1----:R-:W-:Y:S01]  /*1680*/  FADD R16, -R9, R8 ;  /* 0x0000000809107221 */ /* 0x002fe20000000100 */
[C---:B------:R-:W-:Y:S02]  /*1690*/  FSETP.GEU.AND P4, PT, |R13|.reuse, 1.175494350822287508e-38, PT ;  /* 0x008000000d00780b */ /* 0x040fe40003f8e200 */
[C---:B------:R-:W-:Y:S01]  /*16a0*/  FSETP.GT.AND P1, PT, |R13|.reuse, 8.50705917302346158658e+37, PT ;  /* 0x7e8000000d00780b */ /* 0x040fe20003f24200 */
[C---:B------:R-:W-:Y:S01]  /*16b0*/  FFMA R8, R16.reuse, R38, R9 ;  /* 0x0000002610087223 */ /* 0x040fe20000000009 */
[----:B------:R-:W-:Y:S01]  /*16c0*/  FMUL R16, R16, R16 ;  /* 0x0000001010107220 */ /* 0x000fe20000400000 */
[----:B------:R-:W-:Y:S02]  /*16d0*/  FSETP.NEU.AND P5, PT, R13, RZ, PT ;  /* 0x000000ff0d00720b */ /* 0x000fe40003fad000 */
[----:B------:R-:W-:Y:S01]  /*16e0*/  FSEL R40, R40, R13, P1 ;  /* 0x0000000d28287208 */ /* 0x000fe20000800000 */
[----:B------:R-:W-:-:S02]  /*16f0*/  FMUL R16, R11, R16 ;  /* 0x000000100b107220 */ /* 0x000fc40000400000 */
[----:B------:R-:W1:Y:S01]  /*1700*/  SHFL.BFLY PT, R11, R18, 0x1, 0x1f ;  /* 0x0c201f00120b7f89 */ /* 0x000e6200000e0000 */
[----:B---3--:R-:W-:Y:S01]  /*1710*/  FADD R9, R17, R14 ;  /* 0x0000000e11097221 */ /* 0x008fe20000000000 */
[----:B------:R-:W-:Y:S01]  /*1720*/  FADD R14, R15, R42 ;  /* 0x0000002a0f0e7221 */ /* 0x000fe20000000000 */
[----:B------:R-:W-:Y:S01]  /*1730*/  @!P4 FMUL R40, R40, 16777216 ;  /* 0x4b8000002828c820 */ /* 0x000fe20000400000 */
[----:B------:R-:W2:Y:S01]  /*1740*/  SHFL.BFLY PT, R17, R36, 0x1, 0x1f ;  /* 0x0c201f0024117f89 */ /* 0x000ea200000e0000 */
[----:B------:R-:W-:Y:S01]  /*1750*/  @P1 FMUL R41, R41, 0.25 ;  /* 0x3e80000029291820 */ /* 0x000fe20000400000 */
[----:B------:R-:W-:Y:S01]  /*1760*/  FFMA R9, R38, R16, R9 ;  /* 0x0000001026097223 */ /* 0x000fe20000000009 */
[C---:B------:R-:W-:Y:S01]  /*1770*/  FSETP.GEU.AND P6, PT, |R14|.reuse, 1.175494350822287508e-38, PT ;  /* 0x008000000e00780b */ /* 0x040fe20003fce200 */
[----:B------:R-:W3:Y:S01]  /*1780*/  SHFL.BFLY PT, R38, R19, 0x1, 0x1f ;  /* 0x0c201f0013267f89 */ /* 0x000ee200000e0000 */
[----:B------:R-:W4:Y:S01]  /*1790*/  MUFU.RCP R40, R40 ;  /* 0x0000002800287308 */ /* 0x000f220000001000 */
[----:B------:R-:W-:Y:S01]  /*17a0*/  @!P4 FMUL R41, R41, 16777216 ;  /* 0x4b8000002929c820 */ /* 0x000fe20000400000 */
[----:B------:R-:W-:Y:S01]  /*17b0*/  FSETP.GT.AND P4, PT, |R14|, 8.50705917302346158658e+37, PT ;  /* 0x7e8000000e00780b */ /* 0x000fe20003f84200 */
[----:B-1----:R-:W-:Y:S01]  /*17c0*/  FADD R43, -R18, R11 ;  /* 0x0000000b122b7221 */ /* 0x002fe20000000100 */
[----:B------:R-:W-:Y:S01]  /*17d0*/  IADD3 R11, R26, 0x4, RZ ;  /* 0x000000041a0b7810 */ /* 0x000fe20007ffe0ff */
[----:B----4-:R-:W-:-:S10]  /*17e0*/  FMUL R41, R40, R41 ;  /* 0x0000002928297220 */ /* 0x010fd40000400000 */
[----:B------:R-:W-:Y:S01]  /*17f0*/  @P4 FMUL R42, R42, 0.25 ;  /* 0x3e8000002a2a4820 */ /* 0x000fe20000400000 */
[----:B--2---:R-:W-:Y:S01]  /*1800*/  FADD R16, R36, R17 ;  /* 0x0000001124107221 */ /* 0x004fe20000000000 */
[----:B------:R-:W-:Y:S01]  /*1810*/  ISETP.LT.AND P1, PT, R11, 0x40, !P3 ;  /* 0x000000400b00780c */ /* 0x000fe20005f21270 */
[----:B------:R-:W-:Y:S01]  /*1820*/  FMUL R45, R43, R43 ;  /* 0x0000002b2b2d7220 */ /* 0x000fe20000400000 */
[----:B------:R-:W-:Y:S01]  /*1830*/  FSEL R41, R41, RZ, P5 ;  /* 0x000000ff29297208 */ /* 0x000fe20002800000 */
[----:B---3--:R-:W-:Y:S01]  /*1840*/  FADD R38, -R19, R38 ;  /* 0x0000002613267221 */ /* 0x008fe20000000100 */
[----:B------:R-:W-:Y:S01]  /*1850*/  FSEL R17, RZ, 1, !P1 ;  /* 0x3f800000ff117808 */ /* 0x000fe20004800000 */
[----:B------:R-:W-:Y:S01]  /*1860*/  FMUL R11, R12, R45 ;  /* 0x0000002d0c0b7220 */ /* 0x000fe20000400000 */
[----:B------:R-:W-:Y:S01]  /*1870*/  FMUL R45, R14, 0.25 ;  /* 0x3e8000000e2d7820 */ /* 0x000fe20000400000 */
[----:B------:R-:W-:Y:S01]  /*1880*/  FFMA R12, R43, R41, R18 ;  /* 0x000000292b0c7223 */ /* 0x000fe20000000012 */
[----:B------:R-:W-:Y:S01]  /*1890*/  @!P6 FMUL R42, R42, 16777216 ;  /* 0x4b8000002a2ae820 */ /* 0x000fe20000400000 */
[----:B------:R-:W1:Y:S01]  /*18a0*/  SHFL.BFLY PT, R36, R17, 0x10, 0x1f ;  /* 0x0e001f0011247f89 */ /* 0x000e6200000e0000 */
[----:B------:R-:W-:Y:S01]  /*18b0*/  FFMA R11, R41, R11, R16 ;  /* 0x0000000b290b7223 */ /* 0x000fe20000000010 */
[----:B------:R-:W-:Y:S01]  /*18c0*/  FSEL R45, R45, R14, P4 ;  /* 0x0000000e2d2d7208 */ /* 0x000fe20002000000 */
[----:B------:R-:W-:Y:S01]  /*18d0*/  FMUL R16, R38, R38 ;  /* 0x0000002626107220 */ /* 0x000fe20000400000 */
[----:B------:R-:W2:Y:S01]  /*18e0*/  SHFL.BFLY PT, R41, R0, 0x1, 0x1f ;  /* 0x0c201f0000297f89 */ /* 0x000ea200000e0000 */
[----:B------:R-:W-:-:S02]  /*18f0*/  FSETP.NEU.AND P5, PT, R14, RZ, PT ;  /* 0x000000ff0e00720b */ /* 0x000fc40003fad000 */
[----:B------:R-:W-:Y:S01]  /*1900*/  @!P6 FMUL R45, R45, 16777216 ;  /* 0x4b8000002d2de820 */ /* 0x000fe20000400000 */
[----:B------:R-:W-:Y:S01]  /*1910*/  FMUL R40, R15, R16 ;  /* 0x000000100f287220 */ /* 0x000fe20000400000 */
[----:B------:R-:W-:-:S04]  /*1920*/  FADD R15, R39, R34 ;  /* 0x00000022270f7221 */ /* 0x000fc80000000000 */
[----:B------:R-:W3:Y:S01]  /*1930*/  MUFU.RCP R45, R45 ;  /* 0x0000002d002d7308 */ /* 0x000ee20000001000 */
[----:B------:R-:W-:Y:S01]  /*1940*/  FSEL R44, R15, RZ, P1 ;  /* 0x000000ff0f2c7208 */ /* 0x000fe20000800000 */
[----:B-1----:R-:W-:-:S04]  /*1950*/  FADD R18, R17, R36 ;  /* 0x0000002411127221 */ /* 0x002fc80000000000 */
[C---:B------:R-:W-:Y:S01]  /*1960*/  FMUL R43, R18.reuse, 0.25 ;  /* 0x3e800000122b7820 */ /* 0x040fe20000400000 */
[C---:B------:R-:W-:Y:S01]  /*1970*/  FSETP.GEU.AND P6, PT, |R18|.reuse, 1.175494350822287508e-38, PT ;  /* 0x008000001200780b */ /* 0x040fe20003fce200 */
[----:B------:R-:W1:Y:S01]  /*1980*/  SHFL.BFLY PT, R39, R18, 0x8, 0x1f ;  /* 0x0d001f0012277f89 */ /* 0x000e6200000e0000 */
[----:B------:R-:W-:Y:S01]  /*1990*/  FSETP.GT.AND P4, PT, |R18|, 8.50705917302346158658e+37, PT ;  /* 0x7e8000001200780b */ /* 0x000fe20003f84200 */
[----:B---3--:R-:W-:Y:S01]  /*19a0*/  FMUL R42, R45, R42 ;  /* 0x0000002a2d2a7220 */ /* 0x008fe20000400000 */
[----:B--2---:R-:W-:Y:S02]  /*19b0*/  FADD R15, R0, R41 ;  /* 0x00000029000f7221 */ /* 0x004fe40000000000 */
[----:B------:R-:W-:Y:S01]  /*19c0*/  FSEL R43, R43, R18, P4 ;  /* 0x000000122b2b7208 */ /* 0x000fe20002000000 */
[----:B------:R-:W2:Y:S01]  /*19d0*/  SHFL.BFLY PT, R41, R44, 0x10, 0x1f ;  /* 0x0e001f002c297f89 */ /* 0x000ea200000e0000 */
[----:B------:R-:W-:-:S05]  /*19e0*/  FSEL R42, R42, RZ, P5 ;  /* 0x000000ff2a2a7208 */ /* 0x000fca0002800000 */
[----:B------:R-:W-:Y:S01]  /*19f0*/  @!P6 FMUL R43, R43, 16777216 ;  /* 0x4b8000002b2be820 */ /* 0x000fe20000400000 */
[----:B------:R-:W-:Y:S01]  /*1a00*/  FFMA R16, R38, R42, R19 ;  /* 0x0000002a26107223 */ /* 0x000fe20000000013 */
[----:B------:R-:W-:Y:S01]  /*1a10*/  @P4 FMUL R36, R36, 0.25 ;  /* 0x3e80000024244820 */ /* 0x000fe20000400000 */
[----:B------:R-:W-:Y:S01]  /*1a20*/  FSETP.NEU.AND P4, PT, R18, RZ, PT ;  /* 0x000000ff1200720b */ /* 0x000fe20003f8d000 */
[----:B------:R-:W-:Y:S02]  /*1a30*/  FFMA R15, R42, R40, R15 ;  /* 0x000000282a0f7223 */ /* 0x000fe4000000000f */
[----:B------:R-:W3:Y:S01]  /*1a40*/  MUFU.RCP R43, R43 ;  /* 0x0000002b002b7308 */ /* 0x000ee20000001000 */
[----:B------:R-:W-:Y:S01]  /*1a50*/  @!P6 FMUL R36, R36, 16777216 ;  /* 0x4b8000002424e820 */ /* 0x000fe20000400000 */
[----:B-1----:R-:W-:-:S05]  /*1a60*/  FADD R19, R18, R39 ;  /* 0x0000002712137221 */ /* 0x002fca0000000000 */
[C---:B------:R-:W-:Y:S01]  /*1a70*/  FSETP.GEU.AND P5, PT, |R19|.reuse, 1.175494350822287508e-38, PT ;  /* 0x008000001300780b */ /* 0x040fe20003fae200 */
[----:B------:R-:W1:Y:S01]  /*1a80*/  SHFL.BFLY PT, R42, R19, 0x4, 0x1f ;  /* 0x0c801f00132a7f89 */ /* 0x000e6200000e0000 */
[----:B------:R-:W-:Y:S01]  /*1a90*/  FSETP.GT.AND P1, PT, |R19|, 8.50705917302346158658e+37, PT ;  /* 0x7e8000001300780b */ /* 0x000fe20003f24200 */
[----:B--2---:R-:W-:Y:S01]  /*1aa0*/  FADD R41, -R44, R41 ;  /* 0x000000292c297221 */ /* 0x004fe20000000100 */
[----:B---3--:R-:W-:Y:S01]  /*1ab0*/  FMUL R0, R43, R36 ;  /* 0x000000242b007220 */ /* 0x008fe20000400000 */
[----:B------:R-:W-:Y:S02]  /*1ac0*/  FMUL R36, R19, 0.25 ;  /* 0x3e80000013247820 */ /* 0x000fe40000400000 */
[----:B------:R-:W-:Y:S02]  /*1ad0*/  FMUL R38, R41, R41 ;  /* 0x0000002929267220 */ /* 0x000fe40000400000 */
[----:B------:R-:W-:Y:S02]  /*1ae0*/  FSEL R0, R0, RZ, P4 ;  /* 0x000000ff00007208 */ /* 0x000fe40002000000 */
[----:B------:R-:W-:Y:S01]  /*1af0*/  FSEL R40, R36, R19, P1 ;  /* 0x0000001324287208 */ /* 0x000fe20000800000 */
[----:B------:R-:W-:-:S02]  /*1b00*/  FMUL R17, R17, R38 ;  /* 0x0000002611117220 */ /* 0x000fc40000400000 */
[----:B------:R-:W-:Y:S01]  /*1b10*/  FFMA R36, R41, R0, R44 ;  /* 0x0000000029247223 */ /* 0x000fe2000000002c */
[----:B------:R-:W-:Y:S01]  /*1b20*/  @P1 FMUL R39, R39, 0.25 ;  /* 0x3e80000027271820 */ /* 0x000fe20000400000 */
[----:B------:R-:W-:Y:S01]  /*1b30*/  @!P5 FMUL R40, R40, 16777216 ;  /* 0x4b8000002828d820 */ /* 0x000fe20000400000 */
[----:B------:R-:W-:Y:S01]  /*1b40*/  FFMA R17, R0, R17, RZ ;  /* 0x0000001100117223 */ /* 0x000fe200000000ff */
[----:B------:R-:W-:Y:S01]  /*1b50*/  FSETP.NEU.AND P1, PT, R19, RZ, PT ;  /* 0x000000ff1300720b */ /* 0x000fe20003f2d000 */
[----:B------:R-:W2:Y:S01]  /*1b60*/  SHFL.BFLY PT, R41, R36, 0x8, 0x1f ;  /* 0x0d001f0024297f89 */ /* 0x000ea200000e0000 */
[----:B------:R-:W-:Y:S02]  /*1b70*/  @!P5 FMUL R39, R39, 16777216 ;  /* 0x4b8000002727d820 */ /* 0x000fe40000400000 */
[----:B------:R-:W3:Y:S01]  /*1b80*/  MUFU.RCP R40, R40 ;  /* 0x0000002800287308 */ /* 0x000ee20000001000 */
[----:B------:R-:W4:Y:S01]  /*1b90*/  SHFL.BFLY PT, R38, R17, 0x8, 0x1f ;  /* 0x0d001f0011267f89 */ /* 0x000f2200000e0000 */
[----:B-1----:R-:W-:-:S04]  /*1ba0*/  FADD R0, R19, R42 ;  /* 0x0000002a13007221 */ /* 0x002fc80000000000 */
[C---:B------:R-:W-:Y:S01]  /*1bb0*/  FMUL R43, R0.reuse, 0.25 ;  /* 0x3e800000002b7820 */ /* 0x040fe20000400000 */
[----:B------:R-:W-:Y:S01]  /*1bc0*/  FSETP.GEU.AND P4, PT, |R0|, 1.175494350822287508e-38, PT ;  /* 0x008000000000780b */ /* 0x000fe20003f8e200 */
[----:B---3--:R-:W-:-:S05]  /*1bd0*/  FMUL R39, R40, R39 ;  /* 0x0000002728277220 */ /* 0x008fca0000400000 */
[----:B------:R-:W-:Y:S01]  /*1be0*/  FSEL R39, R39, RZ, P1 ;  /* 0x000000ff27277208 */ /* 0x000fe20000800000 */
[----:B--2---:R-:W-:Y:S01]  /*1bf0*/  FADD R41, -R36, R41 ;  /* 0x0000002924297221 */ /* 0x004fe20000000100 */
[----:B------:R-:W-:-:S03]  /*1c00*/  FSETP.GT.AND P1, PT, |R0|, 8.50705917302346158658e+37, PT ;  /* 0x7e8000000000780b */ /* 0x000fc60003f24200 */
[----:B------:R-:W-:Y:S01]  /*1c10*/  FFMA R36, R41, R39, R36 ;  /* 0x0000002729247223 */ /* 0x000fe20000000024 */
[----:B------:R-:W-:Y:S01]  /*1c20*/  FSEL R43, R43, R0, P1 ;  /* 0x000000002b2b7208 */ /* 0x000fe20000800000 */
[----:B------:R-:W-:Y:S01]  /*1c30*/  FMUL R41, R41, R41 ;  /* 0x0000002929297220 */ /* 0x000fe20000400000 */
[----:B----4-:R-:W-:Y:S02]  /*1c40*/  FADD R38, R17, R38 ;  /* 0x0000002611267221 */ /* 0x010fe40000000000 */
[----:B------:R-:W1:Y:S01]  /*1c50*/  SHFL.BFLY PT, R17, R36, 0x4, 0x1f ;  /* 0x0c801f0024117f89 */ /* 0x000e6200000e0000 */
[----:B------:R-:W-:Y:S01]  /*1c60*/  @!P4 FMUL R43, R43, 16777216 ;  /* 0x4b8000002b2bc820 */ /* 0x000fe20000400000 */
[----:B------:R-:W-:-:S03]  /*1c70*/  FMUL R41, R18, R41 ;  /* 0x0000002912297220 */ /* 0x000fc60000400000 */
[----:B------:R-:W-:Y:S01]  /*1c80*/  @P1 FMUL R42, R42, 0.25 ;  /* 0x3e8000002a2a1820 */ /* 0x000fe20000400000 */
[----:B------:R-:W-:Y:S01]  /*1c90*/  FFMA R38, R39, R41, R38 ;  /* 0x0000002927267223 */ /* 0x000fe20000000026 */
[----:B------:R-:W2:Y:S01]  /*1ca0*/  MUFU.RCP R43, R43 ;  /* 0x0000002b002b7308 */ /* 0x000ea20000001000 */
[----:B------:R-:W3:Y:S01]  /*1cb0*/  SHFL.BFLY PT, R41, R0, 0x2, 0x1f ;  /* 0x0c401f0000297f89 */ /* 0x000ee200000e0000 */
[----:B------:R-:W-:Y:S01]  /*1cc0*/  @!P4 FMUL R42, R42, 16777216 ;  /* 0x4b8000002a2ac820 */ /* 0x000fe20000400000 */
[----:B------:R-:W-:Y:S02]  /*1cd0*/  FSETP.NEU.AND P1, PT, R0, RZ, PT ;  /* 0x000000ff0000720b */ /* 0x000fe40003f2d000 */
[----:B------:R-:W4:Y:S01]  /*1ce0*/  SHFL.BFLY PT, R39, R38, 0x4, 0x1f ;  /* 0x0c801f0026277f89 */ /* 0x000f2200000e0000 */
[----:B--2---:R-:W-:Y:S01]  /*1cf0*/  FMUL R42, R43, R42 ;  /* 0x0000002a2b2a7220 */ /* 0x004fe20000400000 */
[----:B-1----:R-:W-:-:S04]  /*1d00*/  FADD R17, -R36, R17 ;  /* 0x0000001124117221 */ /* 0x002fc80000000100 */
[----:B------:R-:W-:-:S05]  /*1d10*/  FSEL R42, R42, RZ, P1 ;  /* 0x000000ff2a2a7208 */ /* 0x000fca0000800000 */
[C---:B------:R-:W-:Y:S01]  /*1d20*/  FFMA R18, R17.reuse, R42, R36 ;  /* 0x0000002a11127223 */ /* 0x040fe20000000024 */
[----:B------:R-:W-:Y:S01]  /*1d30*/  FMUL R36, R17, R17 ;  /* 0x0000001111247220 */ /* 0x000fe20000400000 */
[----:B---3--:R-:W-:Y:S01]  /*1d40*/  FADD R17, R0, R41 ;  /* 0x0000002900117221 */ /* 0x008fe20000000000 */
[----:B----4-:R-:W-:Y:S02]  /*1d50*/  FADD R39, R38, R39 ;  /* 0x0000002726277221 */ /* 0x010fe40000000000 */
[----:B------:R-:W-:Y:S01]  /*1d60*/  FMUL R36, R19, R36 ;  /* 0x0000002413247220 */ /* 0x000fe20000400000 */
[C---:B------:R-:W-:Y:S01]  /*1d70*/  FMUL R40, R17.reuse, 0.25 ;  /* 0x3e80000011287820 */ /* 0x040fe20000400000 */
[C---:B------:R-:W-:Y:S01]  /*1d80*/  FSETP.GEU.AND P4, PT, |R17|.reuse, 1.175494350822287508e-38, PT ;  /* 0x008000001100780b */ /* 0x040fe20003f8e200 */
[----:B------:R-:W1:Y:S01]  /*1d90*/  SHFL.BFLY PT, R19, R18, 0x2, 0x1f ;  /* 0x0c401f0012137f89 */ /* 0x000e6200000e0000 */
[----:B------:R-:W-:Y:S01]  /*1da0*/  FSETP.GT.AND P1, PT, |R17|, 8.50705917302346158658e+37, PT ;  /* 0x7e8000001100780b */ /* 0x000fe20003f24200 */
[----:B------:R-:W-:-:S02]  /*1db0*/  FFMA R36, R42, R36, R39 ;  /* 0x000000242a247223 */ /* 0x000fc40000000027 */
[----:B------:R-:W-:Y:S01]  /*1dc0*/  SHFL.BFLY PT, R38, R17, 0x1, 0x1f ;  /* 0x0c201f0011267f89 */ /* 0x000fe200000e0000 */
[----:B------:R-:W-:-:S03]  /*1dd0*/  FSEL R40, R40, R17, P1 ;  /* 0x0000001128287208 */ /* 0x000fc60000800000 */
[----:B------:R-:W2:Y:S04]  /*1de0*/  SHFL.BFLY PT, R39, R36, 0x2, 0x1f ;  /* 0x0c401f0024277f89 */ /* 0x000ea800000e0000 */
[----:B------:R-:W-:Y:S02]  /*1df0*/  @!P4 FMUL R40, R40, 16777216 ;  /* 0x4b8000002828c820 */ /* 0x000fe40000400000 */
[----:B------:R-:W-:Y:S01]  /*1e00*/  @P1 FMUL R41, R41, 0.25 ;  /* 0x3e80000029291820 */ /* 0x000fe20000400000 */
[----:B------:R-:W-:-:S03]  /*1e10*/  FSETP.NEU.AND P1, PT, R17, RZ, PT ;  /* 0x000000ff1100720b */ /* 0x000fc60003f2d000 */
[----:B------:R-:W3:Y:S01]  /*1e20*/  MUFU.RCP R40, R40 ;  /* 0x0000002800287308 */ /* 0x000ee20000001000 */
[----:B------:R-:W-:Y:S01]  /*1e30*/  @!P4 FMUL R41, R41, 16777216 ;  /* 0x4b8000002929c820 */ /* 0x000fe20000400000 */
[----:B-1----:R-:W-:-:S04]  /*1e40*/  FADD R19, -R18, R19 ;  /* 0x0000001312137221 */ /* 0x002fc80000000100 */
[----:B------:R-:W-:-:S04]  /*1e50*/  FMUL R43, R19, R19 ;  /* 0x00000013132b7220 */ /* 0x000fc80000400000 */
[----:B------:R-:W-:Y:S01]  /*1e60*/  FMUL R43, R0, R43 ;  /* 0x0000002b002b7220 */ /* 0x000fe20000400000 */
[----:B---3--:R-:W-:Y:S01]  /*1e70*/  FMUL R41, R40, R41 ;  /* 0x0000002928297220 */ /* 0x008fe20000400000 */
[----:B--2---:R-:W-:Y:S01]  /*1e80*/  FADD R0, R36, R39 ;  /* 0x0000002724007221 */ /* 0x004fe20000000000 */
[----:B------:R-:W-:-:S03]  /*1e90*/  IADD3 R36, R26, 0x5, RZ ;  /* 0x000000051a247810 */ /* 0x000fc60007ffe0ff */
[----:B------:R-:W-:Y:S02]  /*1ea0*/  FSEL R41, R41, RZ, P1 ;  /* 0x000000ff29297208 */ /* 0x000fe40000800000 */
[----:B------:R-:W-:-:S03]  /*1eb0*/  ISETP.LT.AND P1, PT, R36, 0x40, !P3 ;  /* 0x000000402400780c */ /* 0x000fc60005f21270 */
[----:B------:R-:W-:Y:S01]  /*1ec0*/  FFMA R42, R19, R41, R18 ;  /* 0x00000029132a7223 */ /* 0x000fe20000000012 */
[----:B------:R-:W-:Y:S01]  /*1ed0*/  FADD R19, R17, R38 ;  /* 0x0000002611137221 */ /* 0x000fe20000000000 */
[----:B------:R-:W-:Y:S01]  /*1ee0*/  FSEL R36, RZ, 1, !P1 ;  /* 0x3f800000ff247808 */ /* 0x000fe20004800000 */
[----:B------:R-:W-:Y:S01]  /*1ef0*/  FFMA R0, R41, R43, R0 ;  /* 0x0000002b29007223 */ /* 0x000fe20000000000 */
[----:B------:R-:W-:Y:S01]  /*1f00*/  FSEL R44, R37, RZ, P1 ;  /* 0x000000ff252c7208 */ /* 0x000fe20000800000 */
[C---:B------:R-:W-:Y:S01]  /*1f10*/  FMUL R18, R19.reuse, 0.25 ;  /* 0x3e80000013127820 */ /* 0x040fe20000400000 */
[C---:B------:R-:W-:Y:S01]  /*1f20*/  FSETP.GEU.AND P5, PT, |R19|.reuse, 1.175494350822287508e-38, PT ;  /* 0x008000001300780b */ /* 0x040fe20003fae200 */
[----:B------:R-:W1:Y:S01]  /*1f30*/  SHFL.BFLY PT, R39, R42, 0x1, 0x1f ;  /* 0x0c201f002a277f89 */ /* 0x000e6200000e0000 */
[----:B------:R-:W-:-:S03]  /*1f40*/  FSETP.GT.AND P4, PT, |R19|, 8.50705917302346158658e+37, PT ;  /* 0x7e8000001300780b */ /* 0x000fc60003f84200 */
[----:B------:R-:W-:Y:S01]  /*1f50*/  SHFL.BFLY PT, R45, R36, 0x10, 0x1f ;  /* 0x0e001f00242d7f89 */ /* 0x000fe200000e0000 */
[----:B------:R-:W-:-:S03]  /*1f60*/  FSEL R18, R18, R19, P4 ;  /* 0x0000001312127208 */ /* 0x000fc60002000000 */
[----:B------:R-:W2:Y:S04]  /*1f70*/  SHFL.BFLY PT, R41, R0, 0x1, 0x1f ;  /* 0x0c201f0000297f89 */ /* 0x000ea800000e0000 */
[----:B------:R-:W-:Y:S02]  /*1f80*/  @!P5 FMUL R18, R18, 16777216 ;  /* 0x4b8000001212d820 */ /* 0x000fe40000400000 */
[----:B------:R-:W-:Y:S01]  /*1f90*/  @P4 FMUL R38, R38, 0.25 ;  /* 0x3e80000026264820 */ /* 0x000fe20000400000 */
[----:B------:R-:W-:Y:S01]  /*1fa0*/  FSETP.NEU.AND P4, PT, R19, RZ, PT ;  /* 0x000000ff1300720b */ /* 0x000fe20003f8d000 */
[----:B------:R-:W3:Y:S02]  /*1fb0*/  MUFU.RCP R43, R18 ;  /* 0x00000012002b7308 */ /* 0x000ee40000001000 */
[----:B------:R-:W-:Y:S01]  /*1fc0*/  @!P5 FMUL R38, R38, 16777216 ;  /* 0x4b8000002626d820 */ /* 0x000fe20000400000 */
[----:B-1----:R-:W-:-:S03]  /*1fd0*/  FADD R39, -R42, R39 ;  /* 0x000000272a277221 */ /* 0x002fc60000000100 */
[----:B---3--:R-:W-:Y:S01]  /*1fe0*/  FMUL R43, R43, R38 ;  /* 0x000000262b2b7220 */ /* 0x008fe20000400000 */
[----:B------:R-:W-:Y:S01]  /*1ff0*/  FMUL R38, R39, R39 ;  /* 0x0000002727267220 */ /* 0x000fe20000400000 */
[----:B--2---:R-:W-:-:S03]  /*2000*/  FADD R40, R0, R41 ;  /* 0x0000002900287221 */ /* 0x004fc60000000000 */
[----:B------:R-:W-:Y:S01]  /*2010*/  FMUL R17, R17, R38 ;  /* 0x0000002611117220 */ /* 0x000fe20000400000 */
[----:B------:R-:W-:Y:S01]  /*2020*/  FADD R38, R36, R45 ;  /* 0x0000002d24267221 */ /* 0x000fe20000000000 */
[----:B------:R-:W-:-:S04]  /*2030*/  FSEL R43, R43, RZ, P4 ;  /* 0x000000ff2b2b7208 */ /* 0x000fc80002000000 */
[C---:B------:R-:W-:Y:S01]  /*2040*/  FSETP.GEU.AND P5, PT, |R38|.reuse, 1.175494350822287508e-38, PT ;  /* 0x008000002600780b */ /* 0x040fe20003fae200 */
[----:B------:R-:W-:Y:S01]  /*2050*/  FFMA R18, R39, R43, R42 ;  /* 0x0000002b27127223 */ /* 0x000fe2000000002a */
[----:B------:R-:W-:Y:S01]  /*2060*/  FFMA R17, R43, R17, R40 ;  /* 0x000000112b117223 */ /* 0x000fe20000000028 */
[C---:B------:R-:W-:Y:S01]  /*2070*/  FMUL R39, R38.reuse, 0.25 ;  /* 0x3e80000026277820 */ /* 0x040fe20000400000 */
[----:B------:R-:W-:Y:S01]  /*2080*/  FSETP.GT.AND P4, PT, |R38|, 8.50705917302346158658e+37, PT ;  /* 0x7e8000002600780b */ /* 0x000fe20003f84200 */
[----:B------:R-:W1:Y:S03]  /*2090*/  SHFL.BFLY PT, R43, R38, 0x8, 0x1f ;  /* 0x0d001f00262b7f89 */ /* 0x000e6600000e0000 */
[----:B------:R-:W-:Y:S02]  /*20a0*/  FSEL R40, R39, R38, P4 ;  /* 0x0000002627287208 */ /* 0x000fe40002000000 */
[----:B------:R-:W2:Y:S03]  /*20b0*/  SHFL.BFLY PT, R39, R44, 0x10, 0x1f ;  /* 0x0e001f002c277f89 */ /* 0x000ea600000e0000 */
[----:B------:R-:W-:-:S04]  /*20c0*/  @!P5 FMUL R40, R40, 16777216 ;  /* 0x4b8000002828d820 */ /* 0x000fc80000400000 */
[----:B------:R-:W-:Y:S01]  /*20d0*/  @P4 FMUL R45, R45, 0.25 ;  /* 0x3e8000002d2d4820 */ /* 0x000fe20000400000 */
[C---:B------:R-:W-:Y:S01]  /*20e0*/  FSETP.NEU.AND P4, PT, R38.reuse, RZ, PT ;  /* 0x000000ff2600720b */ /* 0x040fe20003f8d000 */
[----:B------:R-:W3:Y:S02]  /*20f0*/  MUFU.RCP R40, R40 ;  /* 0x0000002800287308 */ /* 0x000ee40000001000 */
[----:B------:R-:W-:Y:S01]  /*2100*/  @!P5 FMUL R45, R45, 16777216 ;  /* 0x4b8000002d2dd820 */ /* 0x000fe20000400000 */
[----:B-1----:R-:W-:-:S04]  /*2110*/  FADD R37, R38, R43 ;  /* 0x0000002b26257221 */ /* 0x002fc80000000000 */
[C---:B------:R-:W-:Y:S01]  /*2120*/  FMUL R42, R37.reuse, 0.25 ;  /* 0x3e800000252a7820 */ /* 0x040fe20000400000 */
[C---:B------:R-:W-:Y:S01]  /*2130*/  FSETP.GEU.AND P5, PT, |R37|.reuse, 1.175494350822287508e-38, PT ;  /* 0x008000002500780b */ /* 0x040fe20003fae200 */
[----:B---3--:R-:W-:Y:S01]  /*2140*/  FMUL R0, R40, R45 ;  /* 0x0000002d28007220 */ /* 0x008fe20000400000 */
[----:B------:R-:W-:Y:S01]  /*2150*/  FSETP.GT.AND P1, PT, |R37|, 8.50705917302346158658e+37, PT ;  /* 0x7e8000002500780b */ /* 0x000fe20003f24200 */
[----:B--2---:R-:W-:-:S03]  /*2160*/  FADD R39, -R44, R39 ;  /* 0x000000272c277221 */ /* 0x004fc60000000100 */
[----:B------:R-:W-:Y:S02]  /*2170*/  FSEL R0, R0, RZ, P4 ;  /* 0x000000ff00007208 */ /* 0x000fe40002000000 */
[----:B------:R-:W-:-:S03]  /*2180*/  FSEL R42, R42, R37, P1 ;  /* 0x000000252a2a7208 */ /* 0x000fc60000800000 */
[C---:B------:R-:W-:Y:S01]  /*2190*/  FFMA R40, R39.reuse, R0, R44 ;  /* 0x0000000027287223 */ /* 0x040fe2000000002c */
[----:B------:R-:W-:Y:S01]  /*21a0*/  FMUL R39, R39, R39 ;  /* 0x0000002727277220 */ /* 0x000fe20000400000 */
[----:B------:R-:W-:Y:S01]  /*21b0*/  @!P5 FMUL R42, R42, 16777216 ;  /* 0x4b8000002a2ad820 */ /* 0x000fe20000400000 */
[----:B------:R-:W-:Y:S01]  /*21c0*/  SHFL.BFLY PT, R44, R37, 0x4, 0x1f ;  /* 0x0c801f00252c7f89 */ /* 0x000fe200000e0000 */
[----:B------:R-:W-:Y:S01]  /*21d0*/  @P1 FMUL R43, R43, 0.25 ;  /* 0x3e8000002b2b1820 */ /* 0x000fe20000400000 */
[----:B------:R-:W-:Y:S01]  /*21e0*/  FMUL R39, R36, R39 ;  /* 0x0000002724277220 */ /* 0x000fe20000400000 */
[----:B------:R-:W-:Y:S01]  /*21f0*/  FSETP.NEU.AND P1, PT, R37, RZ, PT ;  /* 0x000000ff2500720b */ /* 0x000fe20003f2d000 */
[----:B------:R-:W1:Y:S01]  /*2200*/  SHFL.BFLY PT, R41, R40, 0x8, 0x1f ;  /* 0x0d001f0028297f89 */ /* 0x000e6200000e0000 */
[----:B------:R-:W2:Y:S01]  /*2210*/  MUFU.RCP R42, R42 ;  /* 0x0000002a002a7308 */ /* 0x000ea20000001000 */
[----:B------:R-:W-:Y:S01]  /*2220*/  FFMA R39, R0, R39, RZ ;  /* 0x0000002700277223 */ /* 0x000fe200000000ff */
[----:B------:R-:W-:-:S04]  /*2230*/  @!P5 FMUL R43, R43, 16777216 ;  /* 0x4b8000002b2bd820 */ /* 0x000fc80000400000 */
[----:B------:R-:W3:Y:S01]  /*2240*/  SHFL.BFLY PT, R0, R39, 0x8, 0x1f ;  /* 0x0d001f0027007f89 */ /* 0x000ee200000e0000 */
[----:B--2---:R-:W-:-:S05]  /*2250*/  FMUL R43, R42, R43 ;  /* 0x0000002b2a2b7220 */ /* 0x004fca0000400000 */
[----:B------:R-:W-:Y:S01]  /*2260*/  FSEL R43, R43, RZ, P1 ;  /* 0x000000ff2b2b7208 */ /* 0x000fe20000800000 */
[----:B-1----:R-:W-:-:S04]  /*2270*/  FADD R41, -R40, R41 ;  /* 0x0000002928297221 */ /* 0x002fc80000000100 */
[C---:B------:R-:W-:Y:S01]  /*2280*/  FFMA R36, R41.reuse, R43, R40 ;  /* 0x0000002b29247223 */ /* 0x040fe20000000028 */
[----:B------:R-:W-:-:S04]  /*2290*/  FMUL R41, R41, R41 ;  /* 0x0000002929297220 */ /* 0x000fc80000400000 */
[----:B------:R-:W-:Y:S01]  /*22a0*/  FMUL R41, R38, R41 ;  /* 0x0000002926297220 */ /* 0x000fe20000400000 */
[----:B---3--:R-:W-:Y:S01]  /*22b0*/  FADD R38, R39, R0 ;  /* 0x0000000027267221 */ /* 0x008fe20000000000 */
[----:B------:R-:W-:-:S03]  /*22c0*/  FADD R0, R37, R44 ;  /* 0x0000002c25007221 */ /* 0x000fc60000000000 */
[----:B------:R-:W-:Y:S01]  /*22d0*/  FFMA R38, R43, R41, R38 ;  /* 0x000000292b267223 */ /* 0x000fe20000000026 */
[C---:B------:R-:W-:Y:S01]  /*22e0*/  FMUL R39, R0.reuse, 0.25 ;  /* 0x3e80000000277820 */ /* 0x040fe20000400000 */
[C---:B------:R-:W-:Y:S01]  /*22f0*/  FSETP.GT.AND P1, PT, |R0|.reuse, 8.50705917302346158658e+37, PT ;  /* 0x7e8000000000780b */ /* 0x040fe20003f24200 */
[----:B------:R-:W-:Y:S01]  /*2300*/  SHFL.BFLY PT, R43, R0, 0x2, 0x1f ;  /* 0x0c401f00002b7f89 */ /* 0x000fe200000e0000 */
[----:B------:R-:W-:Y:S02]  /*2310*/  FSETP.GEU.AND P4, PT, |R0|, 1.175494350822287508e-38, PT ;  /* 0x008000000000780b */ /* 0x000fe40003f8e200 */
[----:B------:R-:W-:Y:S02]  /*2320*/  FSEL R40, R39, R0, P1 ;  /* 0x0000000027287208 */ /* 0x000fe40000800000 */
[----:B------:R-:W1:Y:S07]  /*2330*/  SHFL.BFLY PT, R39, R36, 0x4, 0x1f ;  /* 0x0c801f0024277f89 */ /* 0x000e6e00000e0000 */
[----:B------:R-:W-:Y:S01]  /*2340*/  @P1 FMUL R44, R44, 0.25 ;  /* 0x3e8000002c2c1820 */ /* 0x000fe20000400000 */
[----:B------:R-:W-:Y:S01]  /*2350*/  FSETP.NEU.AND P1, PT, R0, RZ, PT ;  /* 0x000000ff0000720b */ /* 0x000fe20003f2d000 */
[----:B------:R-:W-:-:S02]  /*2360*/  @!P4 FMUL R40, R40, 16777216 ;  /* 0x4b8000002828c820 */ /* 0x000fc40000400000 */
[----:B------:R-:W-:Y:S02]  /*2370*/  @!P4 FMUL R44, R44, 16777216 ;  /* 0x4b8000002c2cc820 */ /* 0x000fe40000400000 */
[----:B------:R2:W3:Y:S01]  /*2380*/  MUFU.RCP R41, R40 ;  /* 0x0000002800297308 */ /* 0x0004e20000001000 */
[----:B-1----:R-:W-:-:S04]  /*2390*/  FADD R39, -R36, R39 ;  /* 0x0000002724277221 */ /* 0x002fc80000000100 */
[----:B--2---:R-:W-:Y:S01]  /*23a0*/  FMUL R40, R39, R39 ;  /* 0x0000002727287220 */ /* 0x004fe20000400000 */
[----:B---3--:R-:W-:Y:S02]  /*23b0*/  FMUL R44, R41, R44 ;  /* 0x0000002c292c7220 */ /* 0x008fe40000400000 */
[----:B------:R-:W1:Y:S01]  /*23c0*/  SHFL.BFLY PT, R41, R38, 0x4, 0x1f ;  /* 0x0c801f0026297f89 */ /* 0x000e6200000e0000 */
[----:B------:R-:W-:Y:S01]  /*23d0*/  FMUL R40, R37, R40 ;  /* 0x0000002825287220 */ /* 0x000fe20000400000 */
[----:B------:R-:W-:Y:S01]  /*23e0*/  FADD R37, R0, R43 ;  /* 0x0000002b00257221 */ /* 0x000fe20000000000 */
[----:B------:R-:W-:-:S04]  /*23f0*/  FSEL R44, R44, RZ, P1 ;  /* 0x000000ff2c2c7208 */ /* 0x000fc80000800000 */
[----:B------:R-:W-:Y:S01]  /*2400*/  FSETP.GEU.AND P4, PT, |R37|, 1.175494350822287508e-38, PT ;  /* 0x008000002500780b */ /* 0x000fe20003f8e200 */
[----:B------:R-:W-:Y:S01]  /*2410*/  FFMA R42, R39, R44, R36 ;  /* 0x0000002c272a7223 */ /* 0x000fe20000000024 */
[C---:B------:R-:W-:Y:S01]  /*2420*/  FMUL R36, R37.reuse, 0.25 ;  /* 0x3e80000025247820 */ /* 0x040fe20000400000 */
[----:B------:R-:W-:-:S03]  /*2430*/  FSETP.GT.AND P1, PT, |R37|, 8.50705917302346158658e+37, PT ;  /* 0x7e8000002500780b */ /* 0x000fc60003f24200 */
[----:B------:R-:W2:Y:S01]  /*2440*/  SHFL.BFLY PT, R39, R42, 0x2, 0x1f ;  /* 0x0c401f002a277f89 */ /* 0x000ea200000e0000 */
[----:B------:R-:W-:-:S06]  /*2450*/  FSEL R36, R36, R37, P1 ;  /* 0x0000002524247208 */ /* 0x000fcc0000800000 */
[----:B------:R-:W-:-:S03]  /*2460*/  @!P4 FMUL R36, R36, 16777216 ;  /* 0x4b8000002424c820 */ /* 0x000fc60000400000 */
[----:B------:R-:W-:Y:S01]  /*2470*/  @P1 FMUL R43, R43, 0.25 ;  /* 0x3e8000002b2b1820 */ /* 0x000fe20000400000 */
[----:B-1----:R-:W-:Y:S01]  /*2480*/  FADD R41, R38, R41 ;  /* 0x0000002926297221 */ /* 0x002fe20000000000 */
[----:B------:R-:W-:Y:S01]  /*2490*/  FSETP.NEU.AND P1, PT, R37, RZ, PT ;  /* 0x000000ff2500720b */ /* 0x000fe20003f2d000 */
[----:B------:R-:W1:Y:S01]  /*24a0*/  MUFU.RCP R36, R36 ;  /* 0x0000002400247308 */ /* 0x000e620000001000 */
[----:B------:R-:W-:Y:S01]  /*24b0*/  @!P4 FMUL R43, R43, 16777216 ;  /* 0x4b8000002b2bc820 */ /* 0x000fe20000400000 */
[----:B------:R-:W-:Y:S02]  /*24c0*/  FFMA R40, R44, R40, R41 ;  /* 0x000000282c287223 */ /* 0x000fe40000000029 */
[----:B------:R-:W3:Y:S04]  /*24d0*/  SHFL.BFLY PT, R44, R37, 0x1, 0x1f ;  /* 0x0c201f00252c7f89 */ /* 0x000ee800000e0000 */
[----:B------:R-:W4:Y:S01]  /*24e0*/  SHFL.BFLY PT, R41, R40, 0x2, 0x1f ;  /* 0x0c401f0028297f89 */ /* 0x000f2200000e0000 */
[----:B--2---:R-:W-:Y:S01]  /*24f0*/  FADD R39, -R42, R39 ;  /* 0x000000272a277221 */ /* 0x004fe20000000100 */
[----:B-1----:R-:W-:-:S05]  /*2500*/  FMUL R43, R36, R43 ;  /* 0x0000002b242b7220 */ /* 0x002fca0000400000 */
[----:B------:R-:W-:-:S05]  /*2510*/  FSEL R43, R43, RZ, P1 ;  /* 0x000000ff2b2b7208 */ /* 0x000fca0000800000 */
[C---:B------:R-:W-:Y:S01]  /*2520*/  FFMA R38, R39.reuse, R43, R42 ;  /* 0x0000002b27267223 */ /* 0x040fe2000000002a */
[----:B------:R-:W-:Y:S01]  /*2530*/  FMUL R39, R39, R39 ;  /* 0x0000002727277220 */ /* 0x000fe20000400000 */
[----:B---3--:R-:W-:-:S03]  /*2540*/  FADD R36, R37, R44 ;  /* 0x0000002c25247221 */ /* 0x008fc60000000000 */
[----:B------:R-:W-:Y:S01]  /*2550*/  FMUL R39, R0, R39 ;  /* 0x0000002700277220 */ /* 0x000fe20000400000 */
[----:B----4-:R-:W-:Y:S01]  /*2560*/  FADD R0, R40, R41 ;  /* 0x0000002928007221 */ /* 0x010fe20000000000 */
[C---:B------:R-:W-:Y:S01]  /*2570*/  FSETP.GEU.AND P4, PT, |R36|.reuse, 1.175494350822287508e-38, PT ;  /* 0x008000002400780b */ /* 0x040fe20003f8e200 */
[----:B------:R-:W1:Y:S01]  /*2580*/  SHFL.BFLY PT, R41, R38, 0x1, 0x1f ;  /* 0x0c201f0026297f89 */ /* 0x000e6200000e0000 */
[C---:B------:R-:W-:Y:S01]  /*2590*/  FSETP.GT.AND P1, PT, |R36|.reuse, 8.50705917302346158658e+37, PT ;  /* 0x7e8000002400780b */ /* 0x040fe20003f24200 */
[----:B------:R-:W-:Y:S01]  /*25a0*/  FFMA R39, R43, R39, R0 ;  /* 0x000000272b277223 */ /* 0x000fe20000000000 */
[----:B------:R-:W-:-:S04]  /*25b0*/  FMUL R43, R36, 0.25 ;  /* 0x3e800000242b7820 */ /* 0x000fc80000400000 */
[----:B------:R-:W2:Y:S01]  /*25c0*/  SHFL.BFLY PT, R40, R39, 0x1, 0x1f ;  /* 0x0c201f0027287f89 */ /* 0x000ea200000e0000 */
[----:B------:R-:W-:-:S05]  /*25d0*/  FSEL R43, R43, R36, P1 ;  /* 0x000000242b2b7208 */ /* 0x000fca0000800000 */
[----:B------:R-:W-:Y:S01]  /*25e0*/  @!P4 FMUL R43, R43, 16777216 ;  /* 0x4b8000002b2bc820 */ /* 0x000fe20000400000 */
[----:B------:R-:W-:-:S04]  /*25f0*/  @P1 FMUL R44, R44, 0.25 ;  /* 0x3e8000002c2c1820 */ /* 0x000fc80000400000 */
[----:B------:R-:W-:Y:S01]  /*2600*/  @!P4 FMUL R44, R44, 16777216 ;  /* 0x4b8000002c2cc820 */ /* 0x000fe20000400000 */
[----:B------:R-:W3:Y:S01]  /*2610*/  MUFU.RCP R43, R43 ;  /* 0x0000002b002b7308 */ /* 0x000ee20000001000 */
[----:B------:R-:W-:Y:S01]  /*2620*/  FSETP.NEU.AND P4, PT, R36, RZ, PT ;  /* 0x000000ff2400720b */ /* 0x000fe20003f8d000 */
[----:B-1----:R-:W-:-:S04]  /*2630*/  FADD R41, -R38, R41 ;  /* 0x0000002926297221 */ /* 0x002fc80000000100 */
[----:B------:R-:W-:-:S04]  /*2640*/  FMUL R0, R41, R41 ;  /* 0x0000002929007220 */ /* 0x000fc80000400000 */
[----:B------:R-:W-:Y:S01]  /*2650*/  FMUL R42, R37, R0 ;  /* 0x00000000252a7220 */ /* 0x000fe20000400000 */
[----:B------:R-:W-:Y:S01]  /*2660*/  IADD3 R0, R26, 0x6, RZ ;  /* 0x000000061a007810 */ /* 0x000fe20007ffe0ff */
[----:B---3--:R-:W-:Y:S01]  /*2670*/  FMUL R44, R43, R44 ;  /* 0x0000002c2b2c7220 */ /* 0x008fe20000400000 */
[----:B--2---:R-:W-:Y:S02]  /*2680*/  FADD R37, R39, R40 ;  /* 0x0000002827257221 */ /* 0x004fe40000000000 */
[----:B------:R-:W-:Y:S02]  /*2690*/  ISETP.LT.AND P1, PT, R0, 0x40, !P3 ;  /* 0x000000400000780c */ /* 0x000fe40005f21270 */
[----:B------:R-:W-:Y:S02]  /*26a0*/  FSEL R44, R44, RZ, P4 ;  /* 0x000000ff2c2c7208 */ /* 0x000fe40002000000 */
[----:B------:R-:W-:-:S03]  /*26b0*/  FSEL R0, RZ, 1, !P1 ;  /* 0x3f800000ff007808 */ /* 0x000fc60004800000 */
[----:B------:R-:W-:Y:S01]  /*26c0*/  FFMA R38, R41, R44, R38 ;  /* 0x0000002c29267223 */ /* 0x000fe20000000026 */
[----:B------:R-:W-:Y:S01]  /*26d0*/  FFMA R37, R44, R42, R37 ;  /* 0x0000002a2c257223 */ /* 0x000fe20000000025 */
[----:B------:R-:W1:Y:S01]  /*26e0*/  SHFL.BFLY PT, R43, R0, 0x10, 0x1f ;  /* 0x0e001f00002b7f89 */ /* 0x000e6200000e0000 */
[----:B------:R-:W-:-:S05]  /*26f0*/  FSEL R44, R35, RZ, P1 ;  /* 0x000000ff232c7208 */ /* 0x000fca0000800000 */
[----:B------:R-:W2:Y:S01]  /*2700*/  SHFL.BFLY PT, R35, R44, 0x10, 0x1f ;  /* 0x0e001f002c237f89 */ /* 0x000ea200000e0000 */
[----:B-1----:R-:W-:-:S04]  /*2710*/  FADD R39, R0, R43 ;  /* 0x0000002b00277221 */ /* 0x002fc80000000000 */
[C---:B------:R-:W-:Y:S01]  /*2720*/  FMUL R40, R39.reuse, 0.25 ;  /* 0x3e80000027287820 */ /* 0x040fe20000400000 */
[C---:B------:R-:W-:Y:S01]  /*2730*/  FSETP.GEU.AND P4, PT, |R39|.reuse, 1.175494350822287508e-38, PT ;  /* 0x008000002700780b */ /* 0x040fe20003f8e200 */
[----:B------:R-:W1:Y:S01]  /*2740*/  SHFL.BFLY PT, R42, R39, 0x8, 0x1f ;  /* 0x0d001f00272a7f89 */ /* 0x000e6200000e0000 */
[----:B------:R-:W-:Y:S01]  /*2750*/  FSETP.GT.AND P1, PT, |R39|, 8.50705917302346158658e+37, PT ;  /* 0x7e8000002700780b */ /* 0x000fe20003f24200 */
[----:B--2---:R-:W-:-:S03]  /*2760*/  FADD R35, -R44, R35 ;  /* 0x000000232c237221 */ /* 0x004fc60000000100 */
[----:B------:R-:W-:Y:S01]  /*2770*/  FSEL R40, R40, R39, P1 ;  /* 0x0000002728287208 */ /* 0x000fe20000800000 */
[----:B------:R-:W-:-:S04]  /*2780*/  FMUL R41, R35, R35 ;  /* 0x0000002323297220 */ /* 0x000fc80000400000 */
[----:B------:R-:W-:Y:S02]  /*2790*/  FMUL R45, R0, R41 ;  /* 0x00000029002d7220 */ /* 0x000fe40000400000 */
[----:B------:R-:W-:Y:S02]  /*27a0*/  @!P4 FMUL R40, R40, 16777216 ;  /* 0x4b8000002828c820 */ /* 0x000fe40000400000 */
[----:B------:R-:W-:Y:S01]  /*27b0*/  @P1 FMUL R43, R43, 0.25 ;  /* 0x3e8000002b2b1820 */ /* 0x000fe20000400000 */
[----:B------:R-:W-:-:S03]  /*27c0*/  FSETP.NEU.AND P1, PT, R39, RZ, PT ;  /* 0x000000ff2700720b */ /* 0x000fc60003f2d000 */
[----:B------:R-:W2:Y:S01]  /*27d0*/  MUFU.RCP R40, R40 ;  /* 0x0000002800287308 */ /* 0x000ea20000001000 */
[----:B------:R-:W-:-:S04]  /*27e0*/  @!P4 FMUL R43, R43, 16777216 ;  /* 0x4b8000002b2bc820 */ /* 0x000fc80000400000 */
[----:B--2---:R-:W-:-:S05]  /*27f0*/  FMUL R43, R40, R43 ;  /* 0x0000002b282b7220 */ /* 0x004fca0000400000 */
[----:B------:R-:W-:-:S05]  /*2800*/  FSEL R0, R43, RZ, P1 ;  /* 0x000000ff2b007208 */ /* 0x000fca0000800000 */
[----:B------:R-:W-:Y:S01]  /*2810*/  FFMA R45, R0, R45, RZ ;  /* 0x0000002d002d7223 */ /* 0x000fe200000000ff */
[----:B------:R-:W-:Y:S01]  /*2820*/  FFMA R41, R35, R0, R44 ;  /* 0x0000000023297223 */ /* 0x000fe2000000002c */
[----:B-1----:R-:W-:-:S03]  /*2830*/  FADD R0, R39, R42 ;  /* 0x0000002a27007221 */ /* 0x002fc60000000000 */
[----:B------:R-:W1:Y:S01]  /*2840*/  SHFL.BFLY PT, R40, R45, 0x8, 0x1f ;  /* 0x0d001f002d287f89 */ /* 0x000e6200000e0000 */
[C---:B------:R-:W-:Y:S01]  /*2850*/  FMUL R35, R0.reuse, 0.25 ;  /* 0x3e80000000237820 */ /* 0x040fe20000400000 */
[C---:B------:R-:W-:Y:S02]  /*2860*/  FSETP.GEU.AND P4, PT, |R0|.reuse, 1.175494350822287508e-38, PT ;  /* 0x008000000000780b */ /* 0x040fe40003f8e200 */
[----:B------:R-:W-:-:S04]  /*2870*/  FSETP.GT.AND P1, PT, |R0|, 8.50705917302346158658e+37, PT ;  /* 0x7e8000000000780b */ /* 0x000fc80003f24200 */
[----:B------:R-:W-:-:S07]  /*2880*/  FSEL R35, R35, R0, P1 ;  /* 0x0000000023237208 */ /* 0x000fce0000800000 */
[----:B------:R-:W-:Y:S02]  /*2890*/  @!P4 FMUL R35, R35, 16777216 ;  /* 0x4b8000002323c820 */ /* 0x000fe40000400000 */
[----:B------:R-:W-:Y:S01]  /*28a0*/  @P1 FMUL R42, R42, 0.25 ;  /* 0x3e8000002a2a1820 */ /* 0x000fe20000400000 */
[----:B------:R-:W-:-:S03]  /*28b0*/  FSETP.NEU.AND P1, PT, R0, RZ, PT ;  /* 0x000000ff0000720b */ /* 0x000fc60003f2d000 */
[----:B------:R-:W2:Y:S01]  /*28c0*/  MUFU.RCP R35, R35 ;  /* 0x0000002300237308 */ /* 0x000ea20000001000 */
[----:B------:R-:W-:Y:S01]  /*28d0*/  @!P4 FMUL R42, R42, 16777216 ;  /* 0x4b8000002a2ac820 */ /* 0x000fe20000400000 */
[----:B-1----:R-:W-:Y:S02]  /*28e0*/  FADD R47, R45, R40 ;  /* 0x000000282d2f7221 */ /* 0x002fe40000000000 */
[----:B------:R-:W1:Y:S01]  /*28f0*/  SHFL.BFLY PT, R40, R41, 0x8, 0x1f ;  /* 0x0d001f0029287f89 */ /* 0x000e6200000e0000 */
[----:B--2---:R-:W-:-:S05]  /*2900*/  FMUL R42, R35, R42 ;  /* 0x0000002a232a7220 */ /* 0x004fca0000400000 */
[----:B------:R-:W-:Y:S01]  /*2910*/  FSEL R42, R42, RZ, P1 ;  /* 0x000000ff2a2a7208 */ /* 0x000fe20000800000 */
[----:B-1----:R-:W-:-:S04]  /*2920*/  FADD R40, -R41, R40 ;  /* 0x0000002829287221 */ /* 0x002fc80000000100 */
[C---:B------:R-:W-:Y:S01]  /*2930*/  FFMA R43, R40.reuse, R42, R41 ;  /* 0x0000002a282b7223 */ /* 0x040fe20000000029 */
[----:B------:R-:W-:-:S04]  /*2940*/  FMUL R40, R40, R40 ;  /* 0x0000002828287220 */ /* 0x000fc80000400000 */
[----:B------:R-:W-:Y:S02]  /*2950*/  FMUL R40, R39, R40 ;  /* 0x0000002827287220 */ /* 0x000fe40000400000 */
[----:B------:R-:W1:Y:S02]  /*2960*/  SHFL.BFLY PT, R39, R0, 0x4, 0x1f ;  /* 0x0c801f0000277f89 */ /* 0x000e6400000e0000 */
[----:B------:R-:W-:Y:S01]  /*2970*/  FFMA R40, R42, R40, R47 ;  /* 0x000000282a287223 */ /* 0x000fe2000000002f */
[----:B-1----:R-:W-:-:S04]  /*2980*/  FADD R35, R0, R39 ;  /* 0x0000002700237221 */ /* 0x002fc80000000000 */
[C---:B------:R-:W-:Y:S01]  /*2990*/  FMUL R42, R35.reuse, 0.25 ;  /* 0x3e800000232a7820 */ /* 0x040fe20000400000 */
[C---:B------:R-:W-:Y:S02]  /*29a0*/  FSETP.GEU.AND P4, PT, |R35|.reuse, 1.175494350822287508e-38, PT ;  /* 0x008000002300780b */ /* 0x040fe40003f8e200 */
[----:B------:R-:W-:-:S04]  /*29b0*/  FSETP.GT.AND P1, PT, |R35|, 8.50705917302346158658e+37, PT ;  /* 0x7e8000002300780b */ /* 0x000fc80003f24200 */
[----:B------:R-:W-:-:S07]  /*29c0*/  FSEL R41, R42, R35, P1 ;  /* 0x000000232a297208 */ /* 0x000fce0000800000 */
[----:B------:R-:W-:Y:S02]  /*29d0*/  @!P4 FMUL R41, R41, 16777216 ;  /* 0x4b8000002929c820 */ /* 0x000fe40000400000 */
[----:B------:R-:W-:Y:S01]  /*29e0*/  @P1 FMUL R39, R39, 0.25 ;  /* 0x3e80000027271820 */ /* 0x000fe20000400000 */
[----:B------:R-:W-:Y:S01]  /*29f0*/  FSETP.NEU.AND P1, PT, R35, RZ, PT ;  /* 0x000000ff2300720b */ /* 0x000fe20003f2d000 */
[----:B------:R-:W1:Y:S02]  /*2a00*/  MUFU.RCP R42, R41 ;  /* 0x00000029002a7308 */ /* 0x000e640000001000 */
[----:B------:R-:W-:-:S04]  /*2a10*/  @!P4 FMUL R39, R39, 16777216 ;  /* 0x4b8000002727c820 */ /* 0x000fc80000400000 */
[----:B-1----:R-:W-:Y:S02]  /*2a20*/  FMUL R44, R42, R39 ;  /* 0x000000272a2c7220 */ /* 0x002fe40000400000 */
[----:B------:R-:W1:Y:S03]  /*2a30*/  SHFL.BFLY PT, R42, R43, 0x4, 0x1f ;  /* 0x0c801f002b2a7f89 */ /* 0x000e6600000e0000 */
[----:B------:R-:W-:Y:S01]  /*2a40*/  FSEL R44, R44, RZ, P1 ;  /* 0x000000ff2c2c7208 */ /* 0x000fe20000800000 */
[----:B------:R-:W2:Y:S01]  /*2a50*/  SHFL.BFLY PT, R39, R40, 0x4, 0x1f ;  /* 0x0c801f0028277f89 */ /* 0x000ea200000e0000 */
[----:B-1----:R-:W-:-:S04]  /*2a60*/  FADD R42, -R43, R42 ;  /* 0x0000002a2b2a7221 */ /* 0x002fc80000000100 */
[C---:B------:R-:W-:Y:S01]  /*2a70*/  FFMA R45, R42.reuse, R44, R43 ;  /* 0x0000002c2a2d7223 */ /* 0x040fe2000000002b */
[----:B------:R-:W-:Y:S01]  /*2a80*/  FMUL R41, R42, R42 ;  /* 0x0000002a2a297220 */ /* 0x000fe20000400000 */
[----:B--2---:R-:W-:Y:S01]  /*2a90*/  FADD R39, R40, R39 ;  /* 0x0000002728277221 */ /* 0x004fe20000000000 */
[----:B------:R-:W1:Y:S02]  /*2aa0*/  SHFL.BFLY PT, R42, R35, 0x2, 0x1f ;  /* 0x0c401f00232a7f89 */ /* 0x000e6400000e0000 */
[----:B------:R-:W-:-:S04]  /*2ab0*/  FMUL R41, R0, R41 ;  /* 0x0000002900297220 */ /* 0x000fc80000400000 */
[----:B------:R-:W-:-:S05]  /*2ac0*/  FFMA R39, R44, R41, R39 ;  /* 0x000000292c277223 */ /* 0x000fca0000000027 */
[----:B------:R-:W2:Y:S01]  /*2ad0*/  SHFL.BFLY PT, R40, R39, 0x2, 0x1f ;  /* 0x0c401f0027287f89 */ /* 0x000ea200000e0000 */
[----:B-1----:R-:W-:-:S04]  /*2ae0*/  FADD R0, R35, R42 ;  /* 0x0000002a23007221 */ /* 0x002fc80000000000 */
[C---:B------:R-:W-:Y:S01]  /*2af0*/  FMUL R41, R0.reuse, 0.25 ;  /* 0x3e80000000297820 */ /* 0x040fe20000400000 */
[C---:B------:R-:W-:Y:S02]  /*2b00*/  FSETP.GEU.AND P4, PT, |R0|.reuse, 1.175494350822287508e-38, PT ;  /* 0x008000000000780b */ /* 0x040fe40003f8e200 */
[----:B------:R-:W-:-:S04]  /*2b10*/  FSETP.GT.AND P1, PT, |R0|, 8.50705917302346158658e+37, PT ;  /* 0x7e8000000000780b */ /* 0x000fc80003f24200 */
[----:B------:R-:W-:Y:S01]  /*2b20*/  FSEL R41, R41, R0, P1 ;  /* 0x0000000029297208 */ /* 0x000fe20000800000 */
[----:B--2---:R-:W-:Y:S02]  /*2b30*/  FADD R47, R39, R40 ;  /* 0x00000028272f7221 */ /* 0x004fe40000000000 */
[----:B------:R-:W1:Y:S04]  /*2b40*/  SHFL.BFLY PT, R40, R45, 0x2, 0x1f ;  /* 0x0c401f002d287f89 */ /* 0x000e6800000e0000 */
[----:B------:R-:W-:Y:S02]  /*2b50*/  @!P4 FMUL R41, R41, 16777216 ;  /* 0x4b8000002929c820 */ /* 0x000fe40000400000 */
[----:B------:R-:W-:Y:S01]  /*2b60*/  @P1 FMUL R42, R42, 0.25 ;  /* 0x3e8000002a2a1820 */ /* 0x000fe20000400000 */
[----:B------:R-:W-:-:S03]  /*2b70*/  FSETP.NEU.AND P1, PT, R0, RZ, PT ;  /* 0x000000ff0000720b */ /* 0x000fc60003f2d000 */
[----:B------:R-:W2:Y:S01]  /*2b80*/  MUFU.RCP R41, R41 ;  /* 0x0000002900297308 */ /* 0x000ea20000001000 */
[----:B------:R-:W-:Y:S01]  /*2b90*/  @!P4 FMUL R42, R42, 16777216 ;  /* 0x4b8000002a2ac820 */ /* 0x000fe20000400000 */
[----:B-1----:R-:W-:-:S03]  /*2ba0*/  FADD R40, -R45, R40 ;  /* 0x000000282d287221 */ /* 0x002fc60000000100 */
[----:B--2---:R-:W-:-:S05]  /*2bb0*/  FMUL R42, R41, R42 ;  /* 0x0000002a292a7220 */ /* 0x004fca0000400000 */
[----:B------:R-:W-:-:S05]  /*2bc0*/  FSEL R42, R42, RZ, P1 ;  /* 0x000000ff2a2a7208 */ /* 0x000fca0000800000 */
        /* <DEDUP_REMOVED lines=17> */
[----:B------:R-:W-:Y:S02]  /*2ce0*/  FSEL R42, R35, RZ, P1 ;  /* 0x000000ff232a7208 */ /* 0x000fe40000800000 */
[----:B------:R-:W-:Y:S01]  /*2cf0*/  LOP3.LUT P1, RZ, R24, 0x1f, RZ, 0xc0, !PT ;  /* 0x0000001f18ff7812 */ /* 0x000fe2000782c0ff */
[----:B-1----:R-:W-:-:S04]  /*2d00*/  FADD R40, -R43, R40 ;  /* 0x000000282b287221 */ /* 0x002fc80000000100 */
[C---:B------:R-:W-:Y:S01]  /*2d10*/  FMUL R45, R40.reuse, R40 ;  /* 0x00000028282d7220 */ /* 0x040fe20000400000 */
[----:B------:R-:W-:-:S03]  /*2d20*/  FFMA R35, R40, R42, R43 ;  /* 0x0000002a28237223 */ /* 0x000fc6000000002b */
[----:B------:R-:W-:Y:S02]  /*2d30*/  FMUL R40, R0, R45 ;  /* 0x0000002d00287220 */ /* 0x000fe40000400000 */
[----:B------:R-:W1:Y:S02]  /*2d40*/  SHFL.BFLY PT, R0, R47, 0x1, 0x1f ;  /* 0x0c201f002f007f89 */ /* 0x000e6400000e0000 */
[----:B-1----:R-:W-:Y:S01]  /*2d50*/  FADD R41, R47, R0 ;  /* 0x000000002f297221 */ /* 0x002fe20000000000 */
[----:B------:R-:W-:-:S03]  /*2d60*/  IADD3 R0, R26, 0x7, RZ ;  /* 0x000000071a007810 */ /* 0x000fc60007ffe0ff */
[----:B------:R-:W-:Y:S01]  /*2d70*/  FFMA R40, R42, R40, R41 ;  /* 0x000000282a287223 */ /* 0x000fe20000000029 */
[----:B------:R-:W-:Y:S01]  /*2d80*/  ISETP.LT.AND P4, PT, R0, 0x40, !P3 ;  /* 0x000000400000780c */ /* 0x000fe20005f81270 */
[--C-:B------:R-:W-:Y:S01]  /*2d90*/  FADD R42, R33, R34.reuse ;  /* 0x00000022212a7221 */ /* 0x100fe20000000000 */
[----:B------:R-:W-:Y:S01]  /*2da0*/  FADD R34, R32, R34 ;  /* 0x0000002220227221 */ /* 0x000fe20000000000 */
[----:B------:R-:W-:Y:S02]  /*2db0*/  LOP3.LUT R32, R29, 0x3c, RZ, 0xc0, !PT ;  /* 0x0000003c1d207812 */ /* 0x000fe400078ec0ff */
[----:B------:R-:W-:Y:S02]  /*2dc0*/  FSEL R41, RZ, 1, !P4 ;  /* 0x3f800000ff297808 */ /* 0x000fe40006000000 */
[----:B------:R-:W-:Y:S01]  /*2dd0*/  FSEL R46, R34, RZ, P4 ;  /* 0x000000ff222e7208 */ /* 0x000fe20002000000 */
[----:B------:R-:W-:Y:S04]  /*2de0*/  @!P1 STS [R32+UR4+0x440], R10 ;  /* 0x0004400a20009988 */ /* 0x000fe80008000804 */
[----:B------:R-:W1:Y:S04]  /*2df0*/  SHFL.BFLY PT, R0, R41, 0x10, 0x1f ;  /* 0x0e001f0029007f89 */ /* 0x000e6800000e0000 */
[----:B------:R-:W2:Y:S04]  /*2e00*/  SHFL.BFLY PT, R10, R46, 0x10, 0x1f ;  /* 0x0e001f002e0a7f89 */ /* 0x000ea800000e0000 */
[----:B------:R-:W-:Y:S04]  /*2e10*/  @!P1 STS [R32+UR4+0x480], R13 ;  /* 0x0004800d20009988 */ /* 0x000fe80008000804 */
[----:B------:R-:W-:Y:S04]  /*2e20*/  @!P1 STS [R32+UR4+0x4c0], R14 ;  /* 0x0004c00e20009988 */ /* 0x000fe80008000804 */
[----:B------:R-:W-:Y:S04]  /*2e30*/  @!P1 STS [R32+UR4+0x500], R19 ;  /* 0x0005001320009988 */ /* 0x000fe80008000804 */
[----:B------:R-:W-:Y:S01]  /*2e40*/  @!P1 STS [R32+UR4+0x540], R36 ;  /* 0x0005402420009988 */ /* 0x000fe20008000804 */
[----:B-1----:R-:W-:-:S03]  /*2e50*/  FADD R33, R41, R0 ;  /* 0x0000000029217221 */ /* 0x002fc60000000000 */
[----:B------:R-:W-:Y:S01]  /*2e60*/  @!P1 STS [R32+UR4+0x580], R39 ;  /* 0x0005802720009988 */ /* 0x000fe20008000804 */
[C---:B------:R-:W-:Y:S01]  /*2e70*/  FMUL R44, R33.reuse, 0.25 ;  /* 0x3e800000212c7820 */ /* 0x040fe20000400000 */
[C---:B------:R-:W-:Y:S02]  /*2e80*/  FSETP.GEU.AND P6, PT, |R33|.reuse, 1.175494350822287508e-38, PT ;  /* 0x008000002100780b */ /* 0x040fe40003fce200 */
[----:B------:R-:W-:Y:S01]  /*2e90*/  @!P1 STS [R32+UR4+0x40], R8 ;  /* 0x0000400820009988 */ /* 0x000fe20008000804 */
[C---:B------:R-:W-:Y:S02]  /*2ea0*/  FSETP.GT.AND P5, PT, |R33|.reuse, 8.50705917302346158658e+37, PT ;  /* 0x7e8000002100780b */ /* 0x040fe40003fa4200 */
[----:B------:R-:W-:Y:S01]  /*2eb0*/  FSETP.NEU.AND P4, PT, R33, RZ, PT ;  /* 0x000000ff2100720b */ /* 0x000fe20003f8d000 */
[----:B------:R-:W-:Y:S01]  /*2ec0*/  @!P1 STS [R32+UR4+0x80], R12 ;  /* 0x0000800c20009988 */ /* 0x000fe20008000804 */
[----:B------:R-:W-:-:S03]  /*2ed0*/  FSEL R44, R44, R33, P5 ;  /* 0x000000212c2c7208 */ /* 0x000fc60002800000 */
[----:B------:R-:W-:Y:S03]  /*2ee0*/  @!P1 STS [R32+UR4+0xc0], R16 ;  /* 0x0000c01020009988 */ /* 0x000fe60008000804 */
[----:B------:R-:W-:Y:S01]  /*2ef0*/  @!P6 FMUL R44, R44, 16777216 ;  /* 0x4b8000002c2ce820 */ /* 0x000fe20000400000 */
[----:B------:R-:W-:Y:S02]  /*2f00*/  @!P1 STS [R32+UR4+0x100], R18 ;  /* 0x0001001220009988 */ /* 0x000fe40008000804 */
[----:B------:R-:W-:Y:S01]  /*2f10*/  @P5 FMUL R0, R0, 0.25 ;  /* 0x3e80000000005820 */ /* 0x000fe20000400000 */
[----:B------:R-:W1:Y:S01]  /*2f20*/  MUFU.RCP R43, R44 ;  /* 0x0000002c002b7308 */ /* 0x000e620000001000 */
[----:B------:R-:W-:Y:S02]  /*2f30*/  @!P1 STS [R32+UR4+0x140], R38 ;  /* 0x0001402620009988 */ /* 0x000fe40008000804 */
[----:B------:R-:W-:-:S02]  /*2f40*/  @!P6 FMUL R0, R0, 16777216 ;  /* 0x4b8000000000e820 */ /* 0x000fc40000400000 */
[----:B------:R3:W-:Y:S04]  /*2f50*/  @!P1 STS [R32+UR4+0x180], R35 ;  /* 0x0001802320009988 */ /* 0x0007e80008000804 */
[----:B------:R-:W-:Y:S04]  /*2f60*/  @!P1 STS [R32+UR4+0x240], R9 ;  /* 0x0002400920009988 */ /* 0x000fe80008000804 */
[----:B------:R-:W-:Y:S01]  /*2f70*/  @!P1 STS [R32+UR4+0x280], R11 ;  /* 0x0002800b20009988 */ /* 0x000fe20008000804 */
[----:B-1----:R-:W-:Y:S01]  /*2f80*/  FMUL R0, R43, R0 ;  /* 0x000000002b007220 */ /* 0x002fe20000400000 */
[----:B--2---:R-:W-:-:S02]  /*2f90*/  FADD R43, -R46, R10 ;  /* 0x0000000a2e2b7221 */ /* 0x004fc40000000100 */
[----:B------:R-:W-:Y:S01]  /*2fa0*/  @!P1 STS [R32+UR4+0x2c0], R15 ;  /* 0x0002c00f20009988 */ /* 0x000fe20008000804 */
[----:B---3--:R-:W-:Y:S01]  /*2fb0*/  SHF.R.S32.HI R35, RZ, 0x1c, R27 ;  /* 0x0000001cff237819 */ /* 0x008fe2000001141b */
[----:B------:R-:W-:Y:S01]  /*2fc0*/  FMUL R10, R43, R43 ;  /* 0x0000002b2b0a7220 */ /* 0x000fe20000400000 */
[----:B------:R-:W-:Y:S01]  /*2fd0*/  FSEL R0, R0, RZ, P4 ;  /* 0x000000ff00007208 */ /* 0x000fe20002000000 */
[----:B------:R-:W-:Y:S01]  /*2fe0*/  @!P1 STS [R32+UR4+0x300], R17 ;  /* 0x0003001120009988 */ /* 0x000fe20008000804 */
[----:B------:R-:W-:Y:S01]  /*2ff0*/  SGXT R35, R35, 0x1 ;  /* 0x000000012323781a */ /* 0x000fe20000000200 */
[----:B------:R-:W-:Y:S02]  /*3000*/  FMUL R41, R41, R10 ;  /* 0x0000000a29297220 */ /* 0x000fe40000400000 */
[----:B------:R-:W1:Y:S01]  /*3010*/  SHFL.BFLY PT, R10, R33, 0x8, 0x1f ;  /* 0x0d001f00210a7f89 */ /* 0x000e6200000e0000 */
[----:B------:R-:W-:Y:S01]  /*3020*/  FFMA R34, R43, R0, R46 ;  /* 0x000000002b227223 */ /* 0x000fe2000000002e */
[----:B------:R-:W-:-:S02]  /*3030*/  FFMA R41, R0, R41, RZ ;  /* 0x0000002900297223 */ /* 0x000fc400000000ff */
[----:B------:R-:W-:Y:S04]  /*3040*/  @!P1 STS [R32+UR4+0x340], R37 ;  /* 0x0003402520009988 */ /* 0x000fe80008000804 */
[----:B------:R-:W2:Y:S04]  /*3050*/  SHFL.BFLY PT, R13, R34, 0x8, 0x1f ;  /* 0x0d001f00220d7f89 */ /* 0x000ea800000e0000 */
[----:B------:R-:W-:Y:S01]  /*3060*/  @!P1 STS [R32+UR4+0x380], R40 ;  /* 0x0003802820009988 */ /* 0x000fe20008000804 */
[----:B-1----:R-:W-:-:S04]  /*3070*/  FADD R0, R33, R10 ;  /* 0x0000000a21007221 */ /* 0x002fc80000000000 */
[C---:B------:R-:W-:Y:S01]  /*3080*/  FMUL R43, R0.reuse, 0.25 ;  /* 0x3e800000002b7820 */ /* 0x040fe20000400000 */
[C---:B------:R-:W-:Y:S02]  /*3090*/  FSETP.GEU.AND P5, PT, |R0|.reuse, 1.175494350822287508e-38, PT ;  /* 0x008000000000780b */ /* 0x040fe40003fae200 */
[----:B------:R-:W-:Y:S01]  /*30a0*/  FSETP.GT.AND P4, PT, |R0|, 8.50705917302346158658e+37, PT ;  /* 0x7e8000000000780b */ /* 0x000fe20003f84200 */
[----:B--2---:R-:W-:-:S03]  /*30b0*/  FADD R13, -R34, R13 ;  /* 0x0000000d220d7221 */ /* 0x004fc60000000100 */
[----:B------:R-:W-:-:S07]  /*30c0*/  FSEL R43, R43, R0, P4 ;  /* 0x000000002b2b7208 */ /* 0x000fce0002000000 */
[----:B------:R-:W-:Y:S02]  /*30d0*/  @!P5 FMUL R43, R43, 16777216 ;  /* 0x4b8000002b2bd820 */ /* 0x000fe40000400000 */
[----:B------:R-:W-:Y:S01]  /*30e0*/  @P4 FMUL R10, R10, 0.25 ;  /* 0x3e8000000a0a4820 */ /* 0x000fe20000400000 */
[----:B------:R-:W-:-:S03]  /*30f0*/  FSETP.NEU.AND P4, PT, R0, RZ, PT ;  /* 0x000000ff0000720b */ /* 0x000fc60003f8d000 */
[----:B------:R-:W1:Y:S01]  /*3100*/  MUFU.RCP R43, R43 ;  /* 0x0000002b002b7308 */ /* 0x000e620000001000 */
[----:B------:R-:W-:-:S04]  /*3110*/  @!P5 FMUL R10, R10, 16777216 ;  /* 0x4b8000000a0ad820 */ /* 0x000fc80000400000 */
[----:B-1----:R-:W-:Y:S02]  /*3120*/  FMUL R44, R43, R10 ;  /* 0x0000000a2b2c7220 */ /* 0x002fe40000400000 */
[----:B------:R-:W1:Y:S03]  /*3130*/  SHFL.BFLY PT, R10, R41, 0x8, 0x1f ;  /* 0x0d001f00290a7f89 */ /* 0x000e6600000e0000 */
[----:B------:R-:W-:-:S05]  /*3140*/  FSEL R44, R44, RZ, P4 ;  /* 0x000000ff2c2c7208 */ /* 0x000fca0002000000 */
[----:B------:R-:W-:Y:S01]  /*3150*/  FFMA R45, R13, R44, R34 ;  /* 0x0000002c0d2d7223 */ /* 0x000fe20000000022 */
[----:B-1----:R-:W-:Y:S01]  /*3160*/  FADD R47, R41, R10 ;  /* 0x0000000a292f7221 */ /* 0x002fe20000000000 */
[----:B------:R-:W-:Y:S02]  /*3170*/  FMUL R10, R13, R13 ;  /* 0x0000000d0d0a7220 */ /* 0x000fe40000400000 */
[----:B------:R-:W1:Y:S02]  /*3180*/  SHFL.BFLY PT, R13, R0, 0x4, 0x1f ;  /* 0x0c801f00000d7f89 */ /* 0x000e6400000e0000 */
[----:B------:R-:W-:-:S04]  /*3190*/  FMUL R10, R33, R10 ;  /* 0x0000000a210a7220 */ /* 0x000fc80000400000 */
[----:B------:R-:W-:Y:S01]  /*31a0*/  FFMA R47, R44, R10, R47 ;  /* 0x0000000a2c2f7223 */ /* 0x000fe2000000002f */
[----:B-1----:R-:W-:-:S04]  /*31b0*/  FADD R10, R0, R13 ;  /* 0x0000000d000a7221 */ /* 0x002fc80000000000 */
[C---:B------:R-:W-:Y:S01]  /*31c0*/  FMUL R33, R10.reuse, 0.25 ;  /* 0x3e8000000a217820 */ /* 0x040fe20000400000 */
[C---:B------:R-:W-:Y:S01]  /*31d0*/  FSETP.GEU.AND P5, PT, |R10|.reuse, 1.175494350822287508e-38, PT ;  /* 0x008000000a00780b */ /* 0x040fe20003fae200 */
[----:B------:R-:W-:Y:S01]  /*31e0*/  SHFL.BFLY PT, R43, R10, 0x2, 0x1f ;  /* 0x0c401f000a2b7f89 */ /* 0x000fe200000e0000 */
        /* <DEDUP_REMOVED lines=10> */
[----:B-1----:R-:W-:Y:S02]  /*3290*/  FADD R44, R47, R34 ;  /* 0x000000222f2c7221 */ /* 0x002fe40000000000 */
[----:B------:R-:W1:Y:S02]  /*32a0*/  SHFL.BFLY PT, R34, R45, 0x4, 0x1f ;  /* 0x0c801f002d227f89 */ /* 0x000e6400000e0000 */
[----:B-1----:R-:W-:-:S04]  /*32b0*/  FADD R34, -R45, R34 ;  /* 0x000000222d227221 */ /* 0x002fc80000000100 */
[C---:B------:R-:W-:Y:S01]  /*32c0*/  FMUL R33, R34.reuse, R34 ;  /* 0x0000002222217220 */ /* 0x040fe20000400000 */
[----:B------:R-:W-:-:S03]  /*32d0*/  FFMA R41, R34, R13, R45 ;  /* 0x0000000d22297223 */ /* 0x000fc6000000002d */
[----:B------:R-:W-:Y:S01]  /*32e0*/  FMUL R33, R0, R33 ;  /* 0x0000002100217220 */ /* 0x000fe20000400000 */
[----:B------:R-:W-:-:S03]  /*32f0*/  FADD R0, R10, R43 ;  /* 0x0000002b0a007221 */ /* 0x000fc60000000000 */
[----:B------:R-:W-:Y:S01]  /*3300*/  FFMA R33, R13, R33, R44 ;  /* 0x000000210d217223 */ /* 0x000fe2000000002c */
        /* <DEDUP_REMOVED lines=13> */
[----:B-1----:R-:W-:Y:S01]  /*33e0*/  FADD R46, R33, R34 ;  /* 0x00000022212e7221 */ /* 0x002fe20000000000 */
[----:B------:R-:W-:Y:S01]  /*33f0*/  FADD R33, R0, R45 ;  /* 0x0000002d00217221 */ /* 0x000fe20000000000 */
[----:B------:R-:W1:Y:S04]  /*3400*/  SHFL.BFLY PT, R34, R41, 0x2, 0x1f ;  /* 0x0c401f0029227f89 */ /* 0x000e6800000e0000 */
[C---:B------:R-:W-:Y:S01]  /*3410*/  FSETP.GEU.AND P5, PT, |R33|.reuse, 1.175494350822287508e-38, PT ;  /* 0x008000002100780b */ /* 0x040fe20003fae200 */
[----:B------:R-:W-:Y:S01]  /*3420*/  @!P1 STS [R32+UR4+0x5c0], R33 ;  /* 0x0005c02120009988 */ /* 0x000fe20008000804 */
[----:B------:R-:W-:-:S13]  /*3430*/  FSETP.GT.AND P4, PT, |R33|, 8.50705917302346158658e+37, PT ;  /* 0x7e8000002100780b */ /* 0x000fda0003f84200 */
[----:B------:R-:W-:-:S04]  /*3440*/  @P4 FMUL R45, R45, 0.25 ;  /* 0x3e8000002d2d4820 */ /* 0x000fc80000400000 */
[----:B------:R-:W-:Y:S01]  /*3450*/  @!P5 FMUL R45, R45, 16777216 ;  /* 0x4b8000002d2dd820 */ /* 0x000fe20000400000 */
[----:B-1----:R-:W-:-:S04]  /*3460*/  FADD R34, -R41, R34 ;  /* 0x0000002229227221 */ /* 0x002fc80000000100 */
[C---:B------:R-:W-:Y:S01]  /*3470*/  FMUL R13, R34.reuse, R34 ;  /* 0x00000022220d7220 */ /* 0x040fe20000400000 */
[----:B------:R-:W-:-:S03]  /*3480*/  FFMA R44, R34, R43, R41 ;  /* 0x0000002b222c7223 */ /* 0x000fc60000000029 */
[----:B------:R-:W-:Y:S01]  /*3490*/  FMUL R13, R10, R13 ;  /* 0x0000000d0a0d7220 */ /* 0x000fe20000400000 */
[----:B------:R-:W-:-:S03]  /*34a0*/  FMUL R10, R33, 0.25 ;  /* 0x3e800000210a7820 */ /* 0x000fc60000400000 */
[----:B------:R-:W-:Y:S02]  /*34b0*/  FFMA R46, R43, R13, R46 ;  /* 0x0000000d2b2e7223 */ /* 0x000fe4000000002e */
[----:B------:R-:W-:Y:S01]  /*34c0*/  FSEL R10, R10, R33, P4 ;  /* 0x000000210a0a7208 */ /* 0x000fe20002000000 */
[----:B------:R-:W1:Y:S01]  /*34d0*/  SHFL.BFLY PT, R13, R44, 0x1, 0x1f ;  /* 0x0c201f002c0d7f89 */ /* 0x000e6200000e0000 */
[----:B------:R-:W-:-:S03]  /*34e0*/  FSETP.NEU.AND P4, PT, R33, RZ, PT ;  /* 0x000000ff2100720b */ /* 0x000fc60003f8d000 */
[----:B------:R-:W-:-:S06]  /*34f0*/  @!P5 FMUL R10, R10, 16777216 ;  /* 0x4b8000000a0ad820 */ /* 0x000fcc0000400000 */
[----:B------:R-:W2:Y:S01]  /*3500*/  MUFU.RCP R10, R10 ;  /* 0x0000000a000a7308 */ /* 0x000ea20000001000 */
[----:B-1----:R-:W-:Y:S01]  /*3510*/  FADD R41, -R44, R13 ;  /* 0x0000000d2c297221 */ /* 0x002fe20000000100 */
[----:B--2---:R-:W-:-:S05]  /*3520*/  FMUL R45, R10, R45 ;  /* 0x0000002d0a2d7220 */ /* 0x004fca0000400000 */
[----:B------:R-:W-:Y:S02]  /*3530*/  FSEL R45, R45, RZ, P4 ;  /* 0x000000ff2d2d7208 */ /* 0x000fe40002000000 */
[----:B------:R-:W-:-:S03]  /*3540*/  ISETP.LT.AND P4, PT, R26, 0x40, !P3 ;  /* 0x000000401a00780c */ /* 0x000fc60005f81270 */
[C---:B------:R-:W-:Y:S01]  /*3550*/  FFMA R13, R41.reuse, R45, R44 ;  /* 0x0000002d290d7223 */ /* 0x040fe2000000002c */
[----:B------:R-:W-:Y:S01]  /*3560*/  FMUL R41, R41, R41 ;  /* 0x0000002929297220 */ /* 0x000fe20000400000 */
[----:B------:R-:W-:-:S03]  /*3570*/  FSEL R42, R42, RZ, P4 ;  /* 0x000000ff2a2a7208 */ /* 0x000fc60002000000 */
[----:B------:R-:W-:Y:S01]  /*3580*/  FMUL R34, R0, R41 ;  /* 0x0000002900227220 */ /* 0x000fe20000400000 */
[----:B------:R-:W-:Y:S04]  /*3590*/  @!P1 STS [R32+UR4+0x1c0], R13 ;  /* 0x0001c00d20009988 */ /* 0x000fe80008000804 */
[----:B------:R-:W1:Y:S04]  /*35a0*/  SHFL.BFLY PT, R41, R46, 0x1, 0x1f ;  /* 0x0c201f002e297f89 */ /* 0x000e6800000e0000 */
[----:B------:R-:W-:Y:S01]  /*35b0*/  SHFL.BFLY PT, R14, R42, 0x10, 0x1f ;  /* 0x0e001f002a0e7f89 */ /* 0x000fe200000e0000 */
[----:B-1----:R-:W-:-:S04]  /*35c0*/  FADD R0, R46, R41 ;  /* 0x000000292e007221 */ /* 0x002fc80000000000 */
[----:B------:R-:W-:Y:S01]  /*35d0*/  FFMA R41, R45, R34, R0 ;  /* 0x000000222d297223 */ /* 0x000fe20000000000 */
[----:B------:R-:W-:-:S04]  /*35e0*/  FSEL R34, RZ, 1, !P4 ;  /* 0x3f800000ff227808 */ /* 0x000fc80006000000 */
[----:B------:R-:W-:Y:S04]  /*35f0*/  @!P1 STS [R32+UR4+0x3c0], R41 ;  /* 0x0003c02920009988 */ /* 0x000fe80008000804 */
[----:B------:R-:W1:Y:S02]  /*3600*/  SHFL.BFLY PT, R43, R34, 0x10, 0x1f ;  /* 0x0e001f00222b7f89 */ /* 0x000e6400000e0000 */
[----:B-1----:R-:W-:-:S04]  /*3610*/  FADD R10, R34, R43 ;  /* 0x0000002b220a7221 */ /* 0x002fc80000000000 */
[C---:B------:R-:W-:Y:S01]  /*3620*/  FMUL R45, R10.reuse, 0.25 ;  /* 0x3e8000000a2d7820 */ /* 0x040fe20000400000 */
[C---:B------:R-:W-:Y:S02]  /*3630*/  FSETP.GEU.AND P6, PT, |R10|.reuse, 1.175494350822287508e-38, PT ;  /* 0x008000000a00780b */ /* 0x040fe40003fce200 */
[C---:B------:R-:W-:Y:S02]  /*3640*/  FSETP.GT.AND P5, PT, |R10|.reuse, 8.50705917302346158658e+37, PT ;  /* 0x7e8000000a00780b */ /* 0x040fe40003fa4200 */
[----:B------:R-:W-:Y:S02]  /*3650*/  FSETP.NEU.AND P4, PT, R10, RZ, PT ;  /* 0x000000ff0a00720b */ /* 0x000fe40003f8d000 */
[----:B------:R-:W-:-:S07]  /*3660*/  FSEL R45, R45, R10, P5 ;  /* 0x0000000a2d2d7208 */ /* 0x000fce0002800000 */
[----:B------:R-:W-:Y:S02]  /*3670*/  @!P6 FMUL R45, R45, 16777216 ;  /* 0x4b8000002d2de820 */ /* 0x000fe40000400000 */
[----:B------:R-:W-:Y:S02]  /*3680*/  @P5 FMUL R43, R43, 0.25 ;  /* 0x3e8000002b2b5820 */ /* 0x000fe40000400000 */
[----:B------:R1:W2:Y:S02]  /*3690*/  MUFU.RCP R0, R45 ;  /* 0x0000002d00007308 */ /* 0x0002a40000001000 */
[----:B------:R-:W-:Y:S01]  /*36a0*/  @!P6 FMUL R43, R43, 16777216 ;  /* 0x4b8000002b2be820 */ /* 0x000fe20000400000 */
[----:B-1----:R-:W1:Y:S03]  /*36b0*/  SHFL.BFLY PT, R45, R10, 0x8, 0x1f ;  /* 0x0d001f000a2d7f89 */ /* 0x002e6600000e0000 */
[----:B--2---:R-:W-:Y:S01]  /*36c0*/  FMUL R0, R0, R43 ;  /* 0x0000002b00007220 */ /* 0x004fe20000400000 */
[----:B------:R-:W-:-:S04]  /*36d0*/  FADD R43, -R42, R14 ;  /* 0x0000000e2a2b7221 */ /* 0x000fc80000000100 */
[----:B------:R-:W-:-:S05]  /*36e0*/  FSEL R0, R0, RZ, P4 ;  /* 0x000000ff00007208 */ /* 0x000fca0002000000 */
[C---:B------:R-:W-:Y:S01]  /*36f0*/  FFMA R14, R43.reuse, R0, R42 ;  /* 0x000000002b0e7223 */ /* 0x040fe2000000002a */
[----:B------:R-:W-:-:S04]  /*3700*/  FMUL R43, R43, R43 ;  /* 0x0000002b2b2b7220 */ /* 0x000fc80000400000 */
[----:B------:R-:W-:Y:S01]  /*3710*/  FMUL R43, R34, R43 ;  /* 0x0000002b222b7220 */ /* 0x000fe20000400000 */
[----:B------:R-:W2:Y:S03]  /*3720*/  SHFL.BFLY PT, R19, R14, 0x8, 0x1f ;  /* 0x0d001f000e137f89 */ /* 0x000ea600000e0000 */
[----:B------:R-:W-:Y:S01]  /*3730*/  FFMA R43, R0, R43, RZ ;  /* 0x0000002b002b7223 */ /* 0x000fe200000000ff */
        /* <DEDUP_REMOVED lines=8> */
[----:B------:R1:W3:Y:S01]  /*37c0*/  MUFU.RCP R34, R47 ;  /* 0x0000002f00227308 */ /* 0x0002e20000001000 */
[----:B--2---:R-:W-:Y:S01]  /*37d0*/  FADD R19, -R14, R19 ;  /* 0x000000130e137221 */ /* 0x004fe20000000100 */
[----:B------:R-:W-:Y:S01]  /*37e0*/  @!P5 FMUL R45, R45, 16777216 ;  /* 0x4b8000002d2dd820 */ /* 0x000fe20000400000 */
[----:B-1----:R-:W-:Y:S03]  /*37f0*/  SHFL.BFLY PT, R47, R0, 0x4, 0x1f ;  /* 0x0c801f00002f7f89 */ /* 0x002fe600000e0000 */
[----:B---3--:R-:W-:-:S02]  /*3800*/  FMUL R45, R34, R45 ;  /* 0x0000002d222d7220 */ /* 0x008fc40000400000 */
[----:B------:R-:W1:Y:S03]  /*3810*/  SHFL.BFLY PT, R34, R43, 0x8, 0x1f ;  /* 0x0d001f002b227f89 */ /* 0x000e6600000e0000 */
[----:B------:R-:W-:Y:S01]  /*3820*/  FSEL R45, R45, RZ, P4 ;  /* 0x000000ff2d2d7208 */ /* 0x000fe20002000000 */
[----:B-1----:R-:W-:-:S04]  /*3830*/  FADD R42, R43, R34 ;  /* 0x000000222b2a7221 */ /* 0x002fc80000000000 */
[C---:B------:R-:W-:Y:S01]  /*3840*/  FFMA R34, R19.reuse, R45, R14 ;  /* 0x0000002d13227223 */ /* 0x040fe2000000000e */
[----:B------:R-:W-:-:S04]  /*3850*/  FMUL R19, R19, R19 ;  /* 0x0000001313137220 */ /* 0x000fc80000400000 */
[----:B------:R-:W-:Y:S01]  /*3860*/  FMUL R19, R10, R19 ;  /* 0x000000130a137220 */ /* 0x000fe20000400000 */
[----:B------:R-:W-:-:S03]  /*3870*/  FADD R10, R0, R47 ;  /* 0x0000002f000a7221 */ /* 0x000fc60000000000 */
[----:B------:R-:W-:Y:S01]  /*3880*/  FFMA R19, R45, R19, R42 ;  /* 0x000000132d137223 */ /* 0x000fe2000000002a */
[C---:B------:R-:W-:Y:S01]  /*3890*/  FMUL R43, R10.reuse, 0.25 ;  /* 0x3e8000000a2b7820 */ /* 0x040fe20000400000 */
[C---:B------:R-:W-:Y:S01]  /*38a0*/  FSETP.GEU.AND P5, PT, |R10|.reuse, 1.175494350822287508e-38, PT ;  /* 0x008000000a00780b */ /* 0x040fe20003fae200 */
[----:B------:R-:W-:Y:S01]  /*38b0*/  SHFL.BFLY PT, R45, R10, 0x2, 0x1f ;  /* 0x0c401f000a2d7f89 */ /* 0x000fe200000e0000 */
[----:B------:R-:W-:-:S03]  /*38c0*/  FSETP.GT.AND P4, PT, |R10|, 8.50705917302346158658e+37, PT ;  /* 0x7e8000000a00780b */ /* 0x000fc60003f84200 */
[----:B------:R-:W1:Y:S01]  /*38d0*/  SHFL.BFLY PT, R14, R19, 0x4, 0x1f ;  /* 0x0c801f00130e7f89 */ /* 0x000e6200000e0000 */
[----:B------:R-:W-:-:S03]  /*38e0*/  FSEL R42, R43, R10, P4 ;  /* 0x0000000a2b2a7208 */ /* 0x000fc60002000000 */
[----:B------:R-:W2:Y:S04]  /*38f0*/  SHFL.BFLY PT, R43, R34, 0x4, 0x1f ;  /* 0x0c801f00222b7f89 */ /* 0x000ea800000e0000 */
[----:B------:R-:W-:Y:S02]  /*3900*/  @!P5 FMUL R42, R42, 16777216 ;  /* 0x4b8000002a2ad820 */ /* 0x000fe40000400000 */
[----:B------:R-:W-:Y:S01]  /*3910*/  @P4 FMUL R47, R47, 0.25 ;  /* 0x3e8000002f2f4820 */ /* 0x000fe20000400000 */
[----:B------:R-:W-:-:S03]  /*3920*/  FSETP.NEU.AND P4, PT, R10, RZ, PT ;  /* 0x000000ff0a00720b */ /* 0x000fc60003f8d000 */
[----:B------:R-:W3:Y:S01]  /*3930*/  MUFU.RCP R42, R42 ;  /* 0x0000002a002a7308 */ /* 0x000ee20000001000 */
[----:B------:R-:W-:Y:S01]  /*3940*/  @!P5 FMUL R47, R47, 16777216 ;  /* 0x4b8000002f2fd820 */ /* 0x000fe20000400000 */
[----:B-1----:R-:W-:Y:S01]  /*3950*/  FADD R44, R19, R14 ;  /* 0x0000000e132c7221 */ /* 0x002fe20000000000 */
[----:B--2---:R-:W-:Y:S02]  /*3960*/  FADD R43, -R34, R43 ;  /* 0x0000002b222b7221 */ /* 0x004fe40000000100 */
[----:B---3--:R-:W-:-:S05]  /*3970*/  FMUL R47, R42, R47 ;  /* 0x0000002f2a2f7220 */ /* 0x008fca0000400000 */
[----:B------:R-:W-:-:S05]  /*3980*/  FSEL R47, R47, RZ, P4 ;  /* 0x000000ff2f2f7208 */ /* 0x000fca0002000000 */
        /* <DEDUP_REMOVED lines=24> */
[----:B------:R-:W1:Y:S03]  /*3b10*/  SHFL.BFLY PT, R43, R34, 0x1, 0x1f ;  /* 0x0c201f00222b7f89 */ /* 0x000e6600000e0000 */
[----:B------:R-:W-:Y:S01]  /*3b20*/  FFMA R19, R45, R19, R44 ;  /* 0x000000132d137223 */ /* 0x000fe2000000002c */
[----:B------:R-:W-:-:S04]  /*3b30*/  FADD R45, R0, R47 ;  /* 0x0000002f002d7221 */ /* 0x000fc80000000000 */
[C---:B------:R-:W-:Y:S01]  /*3b40*/  FMUL R10, R45.reuse, 0.25 ;  /* 0x3e8000002d0a7820 */ /* 0x040fe20000400000 */
[C---:B------:R-:W-:Y:S01]  /*3b50*/  FSETP.GEU.AND P5, PT, |R45|.reuse, 1.175494350822287508e-38, PT ;  /* 0x008000002d00780b */ /* 0x040fe20003fae200 */
[----:B------:R2:W-:Y:S01]  /*3b60*/  @!P1 STS [R32+UR4+0x400], R45 ;  /* 0x0004002d20009988 */ /* 0x0005e20008000804 */
[----:B------:R-:W-:-:S04]  /*3b70*/  FSETP.GT.AND P4, PT, |R45|, 8.50705917302346158658e+37, PT ;  /* 0x7e8000002d00780b */ /* 0x000fc80003f84200 */
[----:B------:R-:W-:Y:S02]  /*3b80*/  FSEL R14, R10, R45, P4 ;  /* 0x0000002d0a0e7208 */ /* 0x000fe40002000000 */
[----:B------:R-:W3:Y:S05]  /*3b90*/  SHFL.BFLY PT, R10, R19, 0x1, 0x1f ;  /* 0x0c201f00130a7f89 */ /* 0x000eea00000e0000 */
[----:B------:R-:W-:Y:S02]  /*3ba0*/  @!P5 FMUL R14, R14, 16777216 ;  /* 0x4b8000000e0ed820 */ /* 0x000fe40000400000 */
[----:B------:R-:W-:Y:S01]  /*3bb0*/  @P4 FMUL R47, R47, 0.25 ;  /* 0x3e8000002f2f4820 */ /* 0x000fe20000400000 */
[----:B------:R-:W-:Y:S01]  /*3bc0*/  FSETP.NEU.AND P4, PT, R45, RZ, PT ;  /* 0x000000ff2d00720b */ /* 0x000fe20003f8d000 */
[----:B-1----:R-:W-:Y:S01]  /*3bd0*/  FADD R43, -R34, R43 ;  /* 0x0000002b222b7221 */ /* 0x002fe20000000100 */
[----:B--2---:R-:W1:Y:S01]  /*3be0*/  LDC.64 R44, c[0x0][0x220] ;  /* 0x00008800ff2c7b82 */ /* 0x004e620000000a00 */
[----:B------:R-:W2:Y:S01]  /*3bf0*/  MUFU.RCP R14, R14 ;  /* 0x0000000e000e7308 */ /* 0x000ea20000001000 */
[----:B------:R-:W-:Y:S01]  /*3c00*/  @!P5 FMUL R47, R47, 16777216 ;  /* 0x4b8000002f2fd820 */ /* 0x000fe20000400000 */
[----:B---3--:R-:W-:-:S03]  /*3c10*/  FADD R10, R19, R10 ;  /* 0x0000000a130a7221 */ /* 0x008fc60000000000 */
[----:B--2---:R-:W-:-:S05]  /*3c20*/  FMUL R47, R14, R47 ;  /* 0x0000002f0e2f7220 */ /* 0x004fca0000400000 */
[----:B------:R-:W-:Y:S02]  /*3c30*/  FSEL R47, R47, RZ, P4 ;  /* 0x000000ff2f2f7208 */ /* 0x000fe40002000000 */
[----:B------:R-:W-:-:S03]  /*3c40*/  ISETP.GE.AND P4, PT, R24, 0x80, PT ;  /* 0x000000801800780c */ /* 0x000fc60003f86270 */
[C---:B------:R-:W-:Y:S01]  /*3c50*/  FFMA R49, R43.reuse, R47, R34 ;  /* 0x0000002f2b317223 */ /* 0x040fe20000000022 */
[----:B------:R-:W-:Y:S01]  /*3c60*/  FMUL R43, R43, R43 ;  /* 0x0000002b2b2b7220 */ /* 0x000fe20000400000 */
[----:B------:R-:W-:Y:S02]  /*3c70*/  LOP3.LUT R34, R26, 0x7, R24, 0xf8, !PT ;  /* 0x000000071a227812 */ /* 0x000fe400078ef818 */
[----:B------:R-:W2:Y:S01]  /*3c80*/  LDC.64 R26, c[0x0][0x238] ;  /* 0x00008e00ff1a7b82 */ /* 0x000ea20000000a00 */
[----:B------:R-:W-:Y:S01]  /*3c90*/  FMUL R43, R0, R43 ;  /* 0x0000002b002b7220 */ /* 0x000fe20000400000 */
[----:B------:R-:W-:Y:S03]  /*3ca0*/  @!P1 STS [R32+UR4], R49 ;  /* 0x0000003120009988 */ /* 0x000fe60008000804 */
[----:B------:R-:W-:-:S03]  /*3cb0*/  FFMA R43, R47, R43, R10 ;  /* 0x0000002b2f2b7223 */ /* 0x000fc6000000000a */
[----:B------:R-:W3:Y:S02]  /*3cc0*/  LDC.64 R46, c[0x0][0x228] ;  /* 0x00008a00ff2e7b82 */ /* 0x000ee40000000a00 */
[----:B------:R4:W-:Y:S06]  /*3cd0*/  @!P1 STS [R32+UR4+0x200], R43 ;  /* 0x0002002b20009988 */ /* 0x0009ec0008000804 */
[----:B------:R-:W-:Y:S08]  /*3ce0*/  BAR.SYNC.DEFER_BLOCKING 0x0 ;  /* 0x0000000000007b1d */ /* 0x000ff00000010000 */
[----:B----4-:R-:W4:Y:S01]  /*3cf0*/  LDC.64 R32, c[0x0][0x230] ;  /* 0x00008c00ff207b82 */ /* 0x010f220000000a00 */
[----:B------:R-:W5:Y:S04]  /*3d00*/  @!P4 LDS R22, [R21+UR4+0x400] ;  /* 0x000400041516c984 */ /* 0x000f680008000800 */
[----:B------:R-:W-:Y:S04]  /*3d10*/  @!P4 LDS R20, [R21+UR4] ;  /* 0x000000041514c984 */ /* 0x000fe80008000800 */
[----:B------:R-:W1:Y:S04]  /*3d20*/  @!P4 LDS R23, [R21+UR4+0x200] ;  /* 0x000200041517c984 */ /* 0x000e680008000800 */
[----:B-----5:R-:W5:Y:S04]  /*3d30*/  SHFL.BFLY PT, R13, R22, 0x8, 0x1f ;  /* 0x0d001f00160d7f89 */ /* 0x020f6800000e0000 */
[----:B01----:R-:W0:Y:S01]  /*3d40*/  SHFL.BFLY PT, R8, R23, 0x8, 0x1f ;  /* 0x0d001f0017087f89 */ /* 0x003e2200000e0000 */
[----:B-----5:R-:W-:-:S04]  /*3d50*/  FADD R10, R22, R13 ;  /* 0x0000000d160a7221 */ /* 0x020fc80000000000 */
[C---:B------:R-:W-:Y:S01]  /*3d60*/  FMUL R9, R10.reuse, 0.25 ;  /* 0x3e8000000a097820 */ /* 0x040fe20000400000 */
[C---:B------:R-:W-:Y:S01]  /*3d70*/  FSETP.GEU.AND P4, PT, |R10|.reuse, 1.175494350822287508e-38, PT ;  /* 0x008000000a00780b */ /* 0x040fe20003f8e200 */
[----:B------:R-:W1:Y:S01]  /*3d80*/  SHFL.BFLY PT, R15, R10, 0x4, 0x1f ;  /* 0x0c801f000a0f7f89 */ /* 0x000e6200000e0000 */
[----:B------:R-:W-:Y:S01]  /*3d90*/  FSETP.GT.AND P1, PT, |R10|, 8.50705917302346158658e+37, PT ;  /* 0x7e8000000a00780b */ /* 0x000fe20003f24200 */
[----:B0-----:R-:W-:-:S03]  /*3da0*/  FADD R23, R23, R8 ;  /* 0x0000000817177221 */ /* 0x001fc60000000000 */
[----:B------:R-:W-:Y:S02]  /*3db0*/  FSEL R11, R9, R10, P1 ;  /* 0x0000000a090b7208 */ /* 0x000fe40000800000 */
[----:B------:R-:W0:Y:S05]  /*3dc0*/  SHFL.BFLY PT, R9, R20, 0x8, 0x1f ;  /* 0x0d001f0014097f89 */ /* 0x000e2a00000e0000 */
[----:B------:R-:W-:Y:S02]  /*3dd0*/  @!P4 FMUL R11, R11, 16777216 ;  /* 0x4b8000000b0bc820 */ /* 0x000fe40000400000 */
[----:B------:R-:W-:Y:S02]  /*3de0*/  @P1 FMUL R13, R13, 0.25 ;  /* 0x3e8000000d0d1820 */ /* 0x000fe40000400000 */
[----:B------:R-:W5:Y:S02]  /*3df0*/  MUFU.RCP R12, R11 ;  /* 0x0000000b000c7308 */ /* 0x000f640000001000 */
[----:B------:R-:W-:Y:S01]  /*3e00*/  @!P4 FMUL R13, R13, 16777216 ;  /* 0x4b8000000d0dc820 */ /* 0x000fe20000400000 */
[C---:B------:R-:W-:Y:S01]  /*3e10*/  FSETP.NEU.AND P4, PT, R10.reuse, RZ, PT ;  /* 0x000000ff0a00720b */ /* 0x040fe20003f8d000 */
[----:B-1----:R-:W-:-:S05]  /*3e20*/  FADD R0, R10, R15 ;  /* 0x0000000f0a007221 */ /* 0x002fca0000000000 */
[----:B------:R-:W-:Y:S01]  /*3e30*/  FSETP.GEU.AND P5, PT, |R0|, 1.175494350822287508e-38, PT ;  /* 0x008000000000780b */ /* 0x000fe20003fae200 */
[----:B------:R-:W1:Y:S01]  /*3e40*/  SHFL.BFLY PT, R17, R0, 0x2, 0x1f ;  /* 0x0c401f0000117f89 */ /* 0x000e6200000e0000 */
[----:B-----5:R-:W-:Y:S01]  /*3e50*/  FMUL R12, R12, R13 ;  /* 0x0000000d0c0c7220 */ /* 0x020fe20000400000 */
[----:B0-----:R-:W-:Y:S01]  /*3e60*/  FADD R9, -R20, R9 ;  /* 0x0000000914097221 */ /* 0x001fe20000000100 */
[C---:B------:R-:W-:Y:S01]  /*3e70*/  FMUL R13, R0.reuse, 0.25 ;  /* 0x3e800000000d7820 */ /* 0x040fe20000400000 */
[----:B------:R-:W-:Y:S02]  /*3e80*/  FSETP.GT.AND P1, PT, |R0|, 8.50705917302346158658e+37, PT ;  /* 0x7e8000000000780b */ /* 0x000fe40003f24200 */
[----:B------:R-:W-:Y:S01]  /*3e90*/  FSEL R12, R12, RZ, P4 ;  /* 0x000000ff0c0c7208 */ /* 0x000fe20002000000 */
[----:B------:R-:W-:Y:S01]  /*3ea0*/  FMUL R11, R9, R9 ;  /* 0x00000009090b7220 */ /* 0x000fe20000400000 */
[----:B------:R-:W-:Y:S02]  /*3eb0*/  FSEL R13, R13, R0, P1 ;  /* 0x000000000d0d7208 */ /* 0x000fe40000800000 */
[----:B------:R-:W-:Y:S01]  /*3ec0*/  FSETP.NEU.AND P4, PT, R0, RZ, PT ;  /* 0x000000ff0000720b */ /* 0x000fe20003f8d000 */
[----:B------:R-:W-:Y:S01]  /*3ed0*/  FFMA R9, R9, R12, R20 ;  /* 0x0000000c09097223 */ /* 0x000fe20000000014 */
[----:B------:R-:W-:Y:S01]  /*3ee0*/  FMUL R11, R22, R11 ;  /* 0x0000000b160b7220 */ /* 0x000fe20000400000 */
[----:B------:R-:W-:-:S03]  /*3ef0*/  @!P5 FMUL R13, R13, 16777216 ;  /* 0x4b8000000d0dd820 */ /* 0x000fc60000400000 */
[----:B------:R-:W0:Y:S01]  /*3f00*/  SHFL.BFLY PT, R8, R9, 0x4, 0x1f ;  /* 0x0c801f0009087f89 */ /* 0x000e2200000e0000 */
[----:B------:R-:W-:Y:S01]  /*3f10*/  FFMA R11, R12, R11, R23 ;  /* 0x0000000b0c0b7223 */ /* 0x000fe20000000017 */
[----:B------:R-:W5:Y:S01]  /*3f20*/  MUFU.RCP R14, R13 ;  /* 0x0000000d000e7308 */ /* 0x000f620000001000 */
[----:B------:R-:W-:-:S03]  /*3f30*/  @P1 FMUL R15, R15, 0.25 ;  /* 0x3e8000000f0f1820 */ /* 0x000fc60000400000 */
[----:B------:R-:W2:Y:S01]  /*3f40*/  SHFL.BFLY PT, R12, R11, 0x4, 0x1f ;  /* 0x0c801f000b0c7f89 */ /* 0x000ea200000e0000 */
[----:B------:R-:W-:Y:S01]  /*3f50*/  @!P5 FMUL R15, R15, 16777216 ;  /* 0x4b8000000f0fd820 */ /* 0x000fe20000400000 */
[----:B-1----:R-:W-:-:S05]  /*3f60*/  FADD R16, R0, R17 ;  /* 0x0000001100107221 */ /* 0x002fca0000000000 */
[C---:B------:R-:W-:Y:S01]  /*3f70*/  FSETP.GEU.AND P5, PT, |R16|.reuse, 1.175494350822287508e-38, PT ;  /* 0x008000001000780b */ /* 0x040fe20003fae200 */
[----:B------:R-:W1:Y:S01]  /*3f80*/  SHFL.BFLY PT, R19, R16, 0x1, 0x1f ;  /* 0x0c201f0010137f89 */ /* 0x000e6200000e0000 */
[----:B------:R-:W-:Y:S01]  /*3f90*/  FSETP.GT.AND P1, PT, |R16|, 8.50705917302346158658e+37, PT ;  /* 0x7e8000001000780b */ /* 0x000fe20003f24200 */
[----:B-----5:R-:W-:Y:S01]  /*3fa0*/  FMUL R14, R14, R15 ;  /* 0x0000000f0e0e7220 */ /* 0x020fe20000400000 */
[----:B------:R-:W-:-:S04]  /*3fb0*/  FMUL R15, R16, 0.25 ;  /* 0x3e800000100f7820 */ /* 0x000fc80000400000 */
[----:B------:R-:W-:Y:S01]  /*3fc0*/  FSEL R14, R14, RZ, P4 ;  /* 0x000000ff0e0e7208 */ /* 0x000fe20002000000 */
[----:B0-----:R-:W-:Y:S01]  /*3fd0*/  FADD R8, -R9, R8 ;  /* 0x0000000809087221 */ /* 0x001fe20000000100 */
[----:B------:R-:W-:-:S03]  /*3fe0*/  FSEL R15, R15, R16, P1 ;  /* 0x000000100f0f7208 */ /* 0x000fc60000800000 */
[C---:B------:R-:W-:Y:S01]  /*3ff0*/  FMUL R13, R8.reuse, R8 ;  /* 0x00000008080d7220 */ /* 0x040fe20000400000 */
[----:B------:R-:W-:Y:S01]  /*4000*/  FFMA R8, R8, R14, R9 ;  /* 0x0000000e08087223 */ /* 0x000fe20000000009 */
[----:B--2---:R-:W-:Y:S01]  /*4010*/  FADD R11, R11, R12 ;  /* 0x0000000c0b0b7221 */ /* 0x004fe20000000000 */
[----:B------:R-:W-:Y:S01]  /*4020*/  @!P5 FMUL R15, R15, 16777216 ;  /* 0x4b8000000f0fd820 */ /* 0x000fe20000400000 */
[----:B------:R-:W-:Y:S01]  /*4030*/  FMUL R13, R10, R13 ;  /* 0x0000000d0a0d7220 */ /* 0x000fe20000400000 */
[----:B------:R-:W-:Y:S01]  /*4040*/  @P1 FMUL R17, R17, 0.25 ;  /* 0x3e80000011111820 */ /* 0x000fe20000400000 */
[----:B------:R-:W0:Y:S01]  /*4050*/  SHFL.BFLY PT, R9, R8, 0x2, 0x1f ;  /* 0x0c401f0008097f89 */ /* 0x000e2200000e0000 */
[----:B------:R-:W2:Y:S01]  /*4060*/  MUFU.RCP R12, R15 ;  /* 0x0000000f000c7308 */ /* 0x000ea20000001000 */
[----:B------:R-:W-:Y:S01]  /*4070*/  FFMA R11, R14, R13, R11 ;  /* 0x0000000d0e0b7223 */ /* 0x000fe2000000000b */
[----:B------:R-:W-:Y:S01]  /*4080*/  @!P5 FMUL R17, R17, 16777216 ;  /* 0x4b8000001111d820 */ /* 0x000fe20000400000 */
[C---:B------:R-:W-:Y:S01]  /*4090*/  FSETP.NEU.AND P1, PT, R16.reuse, RZ, PT ;  /* 0x000000ff1000720b */ /* 0x040fe20003f2d000 */
[----:B-1----:R-:W-:-:S02]  /*40a0*/  FADD R18, R16, R19 ;  /* 0x0000001310127221 */ /* 0x002fc40000000000 */
[----:B------:R-:W1:Y:S02]  /*40b0*/  SHFL.BFLY PT, R10, R11, 0x2, 0x1f ;  /* 0x0c401f000b0a7f89 */ /* 0x000e6400000e0000 */
[C---:B------:R-:W-:Y:S01]  /*40c0*/  FMUL R13, R18.reuse, 0.25 ;  /* 0x3e800000120d7820 */ /* 0x040fe20000400000 */
[----:B------:R-:W-:Y:S01]  /*40d0*/  FSETP.GEU.AND P4, PT, |R18|, 1.175494350822287508e-38, PT ;  /* 0x008000001200780b */ /* 0x000fe20003f8e200 */
[----:B--2---:R-:W-:-:S05]  /*40e0*/  FMUL R12, R12, R17 ;  /* 0x000000110c0c7220 */ /* 0x004fca0000400000 */
[----:B------:R-:W-:Y:S02]  /*40f0*/  FSEL R12, R12, RZ, P1 ;  /* 0x000000ff0c0c7208 */ /* 0x000fe40000800000 */
[----:B------:R-:W-:Y:S01]  /*4100*/  FSETP.GT.AND P1, PT, |R18|, 8.50705917302346158658e+37, PT ;  /* 0x7e8000001200780b */ /* 0x000fe20003f24200 */
[----:B0-----:R-:W-:-:S04]  /*4110*/  FADD R9, -R8, R9 ;  /* 0x0000000908097221 */ /* 0x001fc80000000100 */
[C---:B------:R-:W-:Y:S01]  /*4120*/  FFMA R8, R9.reuse, R12, R8 ;  /* 0x0000000c09087223 */ /* 0x040fe20000000008 */
[----:B------:R-:W-:Y:S01]  /*4130*/  FMUL R9, R9, R9 ;  /* 0x0000000909097220 */ /* 0x000fe20000400000 */
[----:B-1----:R-:W-:Y:S01]  /*4140*/  FADD R11, R11, R10 ;  /* 0x0000000a0b0b7221 */ /* 0x002fe20000000000 */
[----:B------:R-:W-:Y:S02]  /*4150*/  FSEL R10, R13, R18, P1 ;  /* 0x000000120d0a7208 */ /* 0x000fe40000800000 */
[----:B------:R-:W-:Y:S01]  /*4160*/  FMUL R9, R0, R9 ;  /* 0x0000000900097220 */ /* 0x000fe20000400000 */
[----:B------:R-:W0:Y:S02]  /*4170*/  SHFL.BFLY PT, R13, R8, 0x1, 0x1f ;  /* 0x0c201f00080d7f89 */ /* 0x000e2400000e0000 */
[----:B------:R-:W-:Y:S01]  /*4180*/  @P1 FMUL R19, R19, 0.25 ;  /* 0x3e80000013131820 */ /* 0x000fe20000400000 */
[----:B------:R-:W-:Y:S01]  /*4190*/  FFMA R9, R12, R9, R11 ;  /* 0x000000090c097223 */ /* 0x000fe2000000000b */
[----:B------:R-:W-:Y:S01]  /*41a0*/  @!P4 FMUL R10, R10, 16777216 ;  /* 0x4b8000000a0ac820 */ /* 0x000fe20000400000 */
[----:B------:R-:W-:Y:S01]  /*41b0*/  LOP3.LUT P1, RZ, R24, 0xf, RZ, 0xc0, !PT ;  /* 0x0000000f18ff7812 */ /* 0x000fe2000782c0ff */
[----:B------:R-:W-:Y:S01]  /*41c0*/  @!P4 FMUL R19, R19, 16777216 ;  /* 0x4b8000001313c820 */ /* 0x000fe20000400000 */
[----:B------:R-:W-:Y:S01]  /*41d0*/  FSETP.NEU.AND P4, PT, R18, RZ, PT ;  /* 0x000000ff1200720b */ /* 0x000fe20003f8d000 */
[----:B------:R-:W1:Y:S01]  /*41e0*/  SHFL.BFLY PT, R0, R9, 0x1, 0x1f ;  /* 0x0c201f0009007f89 */ /* 0x000e6200000e0000 */
[----:B------:R-:W-:Y:S01]  /*41f0*/  ISETP.LT.AND P1, PT, R24, 0x80, !P1 ;  /* 0x000000801800780c */ /* 0x000fe20004f21270 */
[----:B------:R-:W2:-:S12]  /*4200*/  MUFU.RCP R10, R10 ;  /* 0x0000000a000a7308 */ /* 0x000e980000001000 */
[----:B------:R-:W-:Y:S01]  /*4210*/  @P1 STS [R21+UR4+0x400], R18 ;  /* 0x0004001215001988 */ /* 0x000fe20008000804 */
[----:B0-----:R-:W-:Y:S01]  /*4220*/  FADD R13, -R8, R13 ;  /* 0x0000000d080d7221 */ /* 0x001fe20000000100 */
[----:B--2---:R-:W-:-:S03]  /*4230*/  FMUL R19, R10, R19 ;  /* 0x000000130a137220 */ /* 0x004fc60000400000 */
[----:B------:R-:W-:Y:S02]  /*4240*/  FMUL R11, R13, R13 ;  /* 0x0000000d0d0b7220 */ /* 0x000fe40000400000 */
[----:B------:R-:W-:Y:S01]  /*4250*/  FSEL R19, R19, RZ, P4 ;  /* 0x000000ff13137208 */ /* 0x000fe20002000000 */
[----:B-1----:R-:W-:Y:S01]  /*4260*/  FADD R12, R9, R0 ;  /* 0x00000000090c7221 */ /* 0x002fe20000000000 */
[----:B------:R-:W-:-:S03]  /*4270*/  FMUL R11, R16, R11 ;  /* 0x0000000b100b7220 */ /* 0x000fc60000400000 */
[----:B------:R-:W-:Y:S01]  /*4280*/  FFMA R0, R13, R19, R8 ;  /* 0x000000130d007223 */ /* 0x000fe20000000008 */
[----:B------:R-:W-:-:S04]  /*4290*/  FFMA R20, R19, R11, R12 ;  /* 0x0000000b13147223 */ /* 0x000fc8000000000c */
[----:B------:R0:W-:Y:S04]  /*42a0*/  @P1 STS [R21+UR4], R0 ;  /* 0x0000000015001988 */ /* 0x0001e80008000804 */
[----:B------:R-:W-:Y:S01]  /*42b0*/  @P1 STS [R21+UR4+0x200], R20 ;  /* 0x0002001415001988 */ /* 0x000fe20008000804 */
[----:B------:R-:W-:Y:S01]  /*42c0*/  BAR.SYNC.DEFER_BLOCKING 0x0 ;  /* 0x0000000000007b1d */ /* 0x000fe20000010000 */
[----:B0-----:R-:W-:Y:S02]  /*42d0*/  LOP3.LUT R0, R24, 0x7, RZ, 0xc0, !PT ;  /* 0x0000000718007812 */ /* 0x001fe400078ec0ff */
[----:B------:R-:W-:Y:S02]  /*42e0*/  SHF.R.U32.HI R24, RZ, 0x3, R24 ;  /* 0x00000003ff187819 */ /* 0x000fe40000011618 */
[----:B------:R-:W-:-:S02]  /*42f0*/  LEA R38, R0, UR4, 0x2 ;  /* 0x0000000400267c11 */ /* 0x000fc4000f8e10ff */
[CC--:B------:R-:W-:Y:S02]  /*4300*/  LEA.HI R0, R35.reuse, R34.reuse, RZ, 0x2 ;  /* 0x0000002223007211 */ /* 0x0c0fe400078f10ff */
[----:B------:R-:W-:Y:S02]  /*4310*/  LEA.HI R35, R35, R34, RZ, 0x4 ;  /* 0x0000002223237211 */ /* 0x000fe400078f20ff */
[----:B------:R-:W-:Y:S02]  /*4320*/  SHF.R.S32.HI R36, RZ, 0x2, R0 ;  /* 0x00000002ff247819 */ /* 0x000fe40000011400 */
[----:B------:R-:W-:Y:S02]  /*4330*/  LOP3.LUT R39, R0, 0x3ffffffc, RZ, 0xc0, !PT ;  /* 0x3ffffffc00277812 */ /* 0x000fe400078ec0ff */
[----:B------:R-:W-:Y:S02]  /*4340*/  LEA.HI R37, R36, R36, RZ, 0x2 ;  /* 0x0000002424257211 */ /* 0x000fe400078f10ff */
[----:B------:R-:W-:-:S02]  /*4350*/  MOV R0, 0x3b2aaaab ;  /* 0x3b2aaaab00007802 */ /* 0x000fc40000000f00 */
[----:B------:R-:W-:Y:S02]  /*4360*/  LOP3.LUT R37, R37, 0xfffffffc, RZ, 0xc0, !PT ;  /* 0xfffffffc25257812 */ /* 0x000fe400078ec0ff */
[----:B------:R-:W-:Y:S01]  /*4370*/  LOP3.LUT R35, R35, 0xfffffff0, RZ, 0xc0, !PT ;  /* 0xfffffff023237812 */ /* 0x000fe200078ec0ff */
[----:B------:R-:W-:Y:S01]  /*4380*/  LDS R8, [UR4] ;  /* 0x00000004ff087984 */ /* 0x000fe20008000800 */
[----:B------:R-:W-:Y:S02]  /*4390*/  IADD3 R37, R36, -R37, RZ ;  /* 0x8000002524257210 */ /* 0x000fe40007ffe0ff */
[----:B------:R-:W-:Y:S01]  /*43a0*/  SGXT.U32 R36, R24, 0x2 ;  /* 0x000000021824781a */ /* 0x000fe20000000000 */
[----:B------:R-:W-:Y:S01]  /*43b0*/  LDS R9, [UR4+0x40] ;  /* 0x00004004ff097984 */ /* 0x000fe20008000800 */
[----:B------:R-:W-:Y:S02]  /*43c0*/  IADD3 R24, R34, -R39, RZ ;  /* 0x8000002722187210 */ /* 0x000fe40007ffe0ff */
[----:B------:R-:W-:Y:S01]  /*43d0*/  LOP3.LUT P1, RZ, R36, 0x3c, R29, 0xf8, !PT ;  /* 0x0000003c24ff7812 */ /* 0x000fe2000782f81d */
[----:B------:R-:W-:Y:S01]  /*43e0*/  LDS R10, [UR4+0x80] ;  /* 0x00008004ff0a7984 */ /* 0x000fe20008000800 */
[----:B------:R-:W-:-:S02]  /*43f0*/  LEA R24, R24, R37, 0x2 ;  /* 0x0000002518187211 */ /* 0x000fc400078e10ff */
[----:B------:R-:W-:Y:S01]  /*4400*/  ISETP.LT.AND P1, PT, R34, 0x40, !P1 ;  /* 0x000000402200780c */ /* 0x000fe20004f21270 */
[----:B------:R-:W0:Y:S01]  /*4410*/  LDS R11, [UR4+0xc0] ;  /* 0x0000c004ff0b7984 */ /* 0x000e220008000800 */
[----:B------:R-:W-:-:S03]  /*4420*/  IADD3 R35, R24, R35, RZ ;  /* 0x0000002318237210 */ /* 0x000fc60007ffe0ff */
[----:B------:R-:W-:Y:S02]  /*4430*/  LDS R12, [UR4+0x100] ;  /* 0x00010004ff0c7984 */ /* 0x000fe40008000800 */
[C---:B----4-:R-:W-:Y:S01]  /*4440*/  IMAD.WIDE R42, R35.reuse, 0x4, R32 ;  /* 0x00000004232a7825 */ /* 0x050fe200078e0220 */
[----:B------:R-:W-:Y:S01]  /*4450*/  CS2R R32, SRZ ;  /* 0x0000000000207805 */ /* 0x000fe2000001ff00 */
[----:B------:R-:W-:Y:S02]  /*4460*/  LDS R13, [UR4+0x140] ;  /* 0x00014004ff0d7984 */ /* 0x000fe40008000800 */
[----:B------:R-:W-:Y:S01]  /*4470*/  IMAD.WIDE R26, R35, 0x4, R26 ;  /* 0x00000004231a7825 */ /* 0x000fe200078e021a */
[----:B------:R-:W-:Y:S01]  /*4480*/  CS2R R34, SRZ ;  /* 0x0000000000227805 */ /* 0x000fe2000001ff00 */
[----:B------:R-:W-:Y:S04]  /*4490*/  LDS R14, [UR4+0x180] ;  /* 0x00018004ff0e7984 */ /* 0x000fe80008000800 */
[----:B------:R-:W1:Y:S04]  /*44a0*/  LDS R15, [UR4+0x1c0] ;  /* 0x0001c004ff0f7984 */ /* 0x000e680008000800 */
[----:B------:R-:W-:Y:S04]  /*44b0*/  LDS R16, [UR4+0x200] ;  /* 0x00020004ff107984 */ /* 0x000fe80008000800 */
[----:B------:R-:W-:Y:S04]  /*44c0*/  LDS R17, [UR4+0x240] ;  /* 0x00024004ff117984 */ /* 0x000fe80008000800 */
[----:B------:R-:W-:Y:S04]  /*44d0*/  LDS R18, [UR4+0x280] ;  /* 0x00028004ff127984 */ /* 0x000fe80008000800 */
[----:B------:R-:W2:Y:S04]  /*44e0*/  LDS R19, [UR4+0x2c0] ;  /* 0x0002c004ff137984 */ /* 0x000ea80008000800 */
[----:B------:R-:W-:Y:S04]  /*44f0*/  LDS R20, [UR4+0x300] ;  /* 0x00030004ff147984 */ /* 0x000fe80008000800 */
[----:B------:R-:W-:Y:S04]  /*4500*/  LDS R21, [UR4+0x340] ;  /* 0x00034004ff157984 */ /* 0x000fe80008000800 */
[----:B------:R-:W-:Y:S04]  /*4510*/  LDS R22, [UR4+0x380] ;  /* 0x00038004ff167984 */ /* 0x000fe80008000800 */
[----:B------:R-:W4:Y:S01]  /*4520*/  LDS R23, [UR4+0x3c0] ;  /* 0x0003c004ff177984 */ /* 0x000f220008000800 */
[----:B------:R-:W-:Y:S06]  /*4530*/  BAR.SYNC.DEFER_BLOCKING 0x0 ;  /* 0x0000000000007b1d */ /* 0x000fec0000010000 */
[----:B0-----:R-:W-:Y:S04]  /*4540*/  STS.128 [UR4], R8 ;  /* 0x00000008ff007988 */ /* 0x001fe80008000c04 */
[----:B-1----:R-:W-:Y:S01]  /*4550*/  STS.128 [UR4+0x10], R12 ;  /* 0x0000100cff007988 */ /* 0x002fe20008000c04 */
[----:B------:R-:W-:Y:S06]  /*4560*/  BAR.SYNC.DEFER_BLOCKING 0x0 ;  /* 0x0000000000007b1d */ /* 0x000fec0000010000 */
[----:B------:R-:W0:Y:S02]  /*4570*/  LDS R40, [R38] ;  /* 0x0000000026287984 */ /* 0x000e240000000800 */
[----:B------:R-:W-:Y:S06]  /*4580*/  BAR.SYNC.DEFER_BLOCKING 0x0 ;  /* 0x0000000000007b1d */ /* 0x000fec0000010000 */
[----:B--2---:R-:W-:Y:S04]  /*4590*/  STS.128 [UR4], R16 ;  /* 0x00000010ff007988 */ /* 0x004fe80008000c04 */
[----:B----4-:R-:W-:Y:S01]  /*45a0*/  STS.128 [UR4+0x10], R20 ;  /* 0x00001014ff007988 */ /* 0x010fe20008000c04 */
[----:B------:R-:W-:Y:S06]  /*45b0*/  BAR.SYNC.DEFER_BLOCKING 0x0 ;  /* 0x0000000000007b1d */ /* 0x000fec0000010000 */
[----:B------:R-:W1:Y:S04]  /*45c0*/  LDS R41, [R38] ;  /* 0x0000000026297984 */ /* 0x000e680000000800 */
[----:B0-----:R3:W-:Y:S01]  /*45d0*/  @P1 STG.E desc[UR6][R42.64], R40 ;  /* 0x000000282a001986 */ /* 0x0017e2000c101906 */
[----:B-1----:R-:W-:-:S04]  /*45e0*/  FFMA R41, R41, R0, 9.9999999747524270788e-07 ;  /* 0x358637bd29297423 */ /* 0x002fc80000000000 */
[----:B------:R-:W0:Y:S02]  /*45f0*/  MUFU.RSQ R29, R41 ;  /* 0x00000029001d7308 */ /* 0x000e240000001400 */
[----:B0-----:R-:W-:Y:S04]  /*4600*/  @P1 STG.E desc[UR6][R26.64], R29 ;  /* 0x0000001d1a001986 */ /* 0x001fe8000c101906 */
[----:B------:R0:W2:Y:S01]  /*4610*/  @P0 LDG.E.EF.128 R32, desc[UR6][R2.64] ;  /* 0x0000000602200981 */ /* 0x0000a2000c0e1d00 */
[----:B------:R-:W-:Y:S02]  /*4620*/  CS2R R36, SRZ ;  /* 0x0000000000247805 */ /* 0x000fe4000001ff00 */
[----:B------:R-:W-:-:S06]  /*4630*/  CS2R R38, SRZ ;  /* 0x0000000000267805 */ /* 0x000fcc000001ff00 */
[----:B------:R1:W4:Y:S01]  /*4640*/  @P2 LDG.E.EF.128 R36, desc[UR6][R4.64] ;  /* 0x0000000604242981 */ /* 0x000322000c0e1d00 */
[----:B------:R-:W-:Y:S01]  /*4650*/  HFMA2.MMA R24, -RZ, RZ, 0, 0 ;  /* 0x00000000ff187435 */ /* 0x000fe200000001ff */
[----:B0-----:R-:W-:Y:S01]  /*4660*/  MOV R2, RZ ;  /* 0x000000ff00027202 */ /* 0x001fe20000000f00 */
[----:B------:R-:W-:-:S04]  /*4670*/  IMAD.WIDE.U32 R44, R30, 0x4, R44 ;  /* 0x000000041e2c7825 */ /* 0x000fc800078e002c */
[----:B---3--:R-:W-:-:S04]  /*4680*/  IMAD.WIDE.U32 R40, R30, 0x4, R46 ;  /* 0x000000041e287825 */ /* 0x008fc800078e002e */
[----:B------:R-:W3:Y:S04]  /*4690*/  @!P3 LDG.E.EL R24, desc[UR6][R44.64] ;  /* 0x000000062c18b981 */ /* 0x000ee8000c2e1900 */
[----:B------:R-:W5:Y:S01]  /*46a0*/  @!P3 LDG.E.EL R2, desc[UR6][R40.64] ;  /* 0x000000062802b981 */ /* 0x000f62000c2e1900 */
[----:B------:R-:W-:Y:S01]  /*46b0*/  LEA R25, R25, UR4, 0x3 ;  /* 0x0000000419197c11 */ /* 0x000fe2000f8e18ff */
[-C--:B------:R-:W-:Y:S01]  /*46c0*/  FFMA R16, R16, R0.reuse, 9.9999999747524270788e-07 ;  /* 0x358637bd10107423 */ /* 0x080fe20000000000 */
[-C--:B------:R-:W-:Y:S01]  /*46d0*/  FFMA R17, R17, R0.reuse, 9.9999999747524270788e-07 ;  /* 0x358637bd11117423 */ /* 0x080fe20000000000 */
[----:B------:R-:W-:Y:S01]  /*46e0*/  BAR.SYNC.DEFER_BLOCKING 0x0 ;  /* 0x0000000000007b1d */ /* 0x000fe20000010000 */
[-C--:B------:R-:W-:Y:S01]  /*46f0*/  FFMA R18, R18, R0.reuse, 9.9999999747524270788e-07 ;  /* 0x358637bd12127423 */ /* 0x080fe20000000000 */
[-C--:B------:R-:W-:Y:S01]  /*4700*/  FFMA R19, R19, R0.reuse, 9.9999999747524270788e-07 ;  /* 0x358637bd13137423 */ /* 0x080fe20000000000 */
[-C--:B------:R-:W-:Y:S01]  /*4710*/  FFMA R20, R20, R0.reuse, 9.9999999747524270788e-07 ;  /* 0x358637bd14147423 */ /* 0x080fe20000000000 */
[-C--:B------:R-:W-:Y:S01]  /*4720*/  FFMA R21, R21, R0.reuse, 9.9999999747524270788e-07 ;  /* 0x358637bd15157423 */ /* 0x080fe20000000000 */
[-C--:B------:R-:W-:Y:S01]  /*4730*/  FFMA R22, R22, R0.reuse, 9.9999999747524270788e-07 ;  /* 0x358637bd16167423 */ /* 0x080fe20000000000 */
[----:B------:R-:W0:Y:S01]  /*4740*/  MUFU.RSQ R16, R16 ;  /* 0x0000001000107308 */ /* 0x000e220000001400 */
[----:B------:R-:W-:-:S07]  /*4750*/  FFMA R0, R23, R0, 9.9999999747524270788e-07 ;  /* 0x358637bd17007423 */ /* 0x000fce0000000000 */
[----:B------:R-:W0:Y:S08]  /*4760*/  MUFU.RSQ R17, R17 ;  /* 0x0000001100117308 */ /* 0x000e300000001400 */
[----:B------:R-:W0:Y:S01]  /*4770*/  MUFU.RSQ R18, R18 ;  /* 0x0000001200127308 */ /* 0x000e220000001400 */
[----:B------:R-:W-:Y:S04]  /*4780*/  STS [UR4], R8 ;  /* 0x00000008ff007988 */ /* 0x000fe80008000804 */
[----:B------:R-:W-:Y:S03]  /*4790*/  STS [UR4+0x8], R9 ;  /* 0x00000809ff007988 */ /* 0x000fe60008000804 */
[----:B------:R-:W0:Y:S01]  /*47a0*/  MUFU.RSQ R19, R19 ;  /* 0x0000001300137308 */ /* 0x000e220000001400 */
[----:B------:R-:W-:Y:S04]  /*47b0*/  STS [UR4+0x10], R10 ;  /* 0x0000100aff007988 */ /* 0x000fe80008000804 */
[----:B------:R-:W-:Y:S03]  /*47c0*/  STS [UR4+0x18], R11 ;  /* 0x0000180bff007988 */ /* 0x000fe60008000804 */
[----:B------:R-:W0:Y:S01]  /*47d0*/  MUFU.RSQ R20, R20 ;  /* 0x0000001400147308 */ /* 0x000e220000001400 */
[----:B------:R-:W-:Y:S07]  /*47e0*/  BAR.SYNC.DEFER_BLOCKING 0x0 ;  /* 0x0000000000007b1d */ /* 0x000fee0000010000 */
[----:B------:R-:W0:Y:S08]  /*47f0*/  MUFU.RSQ R21, R21 ;  /* 0x0000001500157308 */ /* 0x000e300000001400 */
[----:B------:R-:W0:Y:S08]  /*4800*/  MUFU.RSQ R22, R22 ;  /* 0x0000001600167308 */ /* 0x000e300000001400 */
[----:B------:R-:W0:Y:S01]  /*4810*/  MUFU.RSQ R0, R0 ;  /* 0x0000000000007308 */ /* 0x000e220000001400 */
[----:B------:R-:W2:Y:S01]  /*4820*/  LDS R3, [R25] ;  /* 0x0000000019037984 */ /* 0x000ea20000000800 */
[----:B------:R-:W-:Y:S06]  /*4830*/  BAR.SYNC.DEFER_BLOCKING 0x0 ;  /* 0x0000000000007b1d */ /* 0x000fec0000010000 */
[----:B------:R2:W-:Y:S04]  /*4840*/  STS [UR4], R12 ;  /* 0x0000000cff007988 */ /* 0x0005e80008000804 */
[----:B------:R-:W-:Y:S04]  /*4850*/  STS [UR4+0x8], R13 ;  /* 0x0000080dff007988 */ /* 0x000fe80008000804 */
[----:B------:R-:W-:Y:S04]  /*4860*/  STS [UR4+0x10], R14 ;  /* 0x0000100eff007988 */ /* 0x000fe80008000804 */
[----:B------:R-:W-:Y:S01]  /*4870*/  STS [UR4+0x18], R15 ;  /* 0x0000180fff007988 */ /* 0x000fe20008000804 */
[----:B------:R-:W-:Y:S06]  /*4880*/  BAR.SYNC.DEFER_BLOCKING 0x0 ;  /* 0x0000000000007b1d */ /* 0x000fec0000010000 */
[----:B-1----:R-:W-:Y:S02]  /*4890*/  LDS R4, [R25] ;  /* 0x0000000019047984 */ /* 0x002fe40000000800 */
[----:B------:R-:W-:Y:S06]  /*48a0*/  BAR.SYNC.DEFER_BLOCKING 0x0 ;  /* 0x0000000000007b1d */ /* 0x000fec0000010000 */
[----:B0-----:R-:W-:Y:S04]  /*48b0*/  STS [UR4], R16 ;  /* 0x00000010ff007988 */ /* 0x001fe80008000804 */
[----:B------:R-:W-:Y:S04]  /*48c0*/  STS [UR4+0x8], R17 ;  /* 0x00000811ff007988 */ /* 0x000fe80008000804 */
[----:B------:R-:W-:Y:S04]  /*48d0*/  STS [UR4+0x10], R18 ;  /* 0x00001012ff007988 */ /* 0x000fe80008000804 */
[----:B------:R-:W-:Y:S01]  /*48e0*/  STS [UR4+0x18], R19 ;  /* 0x00001813ff007988 */ /* 0x000fe20008000804 */
[----:B------:R-:W-:Y:S06]  /*48f0*/  BAR.SYNC.DEFER_BLOCKING 0x0 ;  /* 0x0000000000007b1d */ /* 0x000fec0000010000 */
[----:B------:R-:W0:Y:S02]  /*4900*/  LDS R5, [R25] ;  /* 0x0000000019057984 */ /* 0x000e240000000800 */
[----:B------:R-:W-:Y:S06]  /*4910*/  BAR.SYNC.DEFER_BLOCKING 0x0 ;  /* 0x0000000000007b1d */ /* 0x000fec0000010000 */
[----:B------:R-:W-:Y:S04]  /*4920*/  STS [UR4], R20 ;  /* 0x00000014ff007988 */ /* 0x000fe80008000804 */
[----:B------:R3:W-:Y:S04]  /*4930*/  STS [UR4+0x8], R21 ;  /* 0x00000815ff007988 */ /* 0x0007e80008000804 */
[----:B------:R-:W-:Y:S04]  /*4940*/  STS [UR4+0x10], R22 ;  /* 0x00001016ff007988 */ /* 0x000fe80008000804 */
[----:B------:R5:W-:Y:S01]  /*4950*/  STS [UR4+0x18], R0 ;  /* 0x00001800ff007988 */ /* 0x000be20008000804 */
[----:B--2---:R-:W-:-:S02]  /*4960*/  SEL R12, R35, RZ, P0 ;  /* 0x000000ff230c7207 */ /* 0x004fc40000000000 */
[----:B------:R-:W-:Y:S02]  /*4970*/  SEL R10, R33, RZ, P0 ;  /* 0x000000ff210a7207 */ /* 0x000fe40000000000 */
[----:B------:R-:W-:Y:S01]  /*4980*/  SEL R8, R32, RZ, P0 ;  /* 0x000000ff20087207 */ /* 0x000fe20000000000 */
[--C-:B------:R-:W-:Y:S01]  /*4990*/  FADD R11, R12, -R3.reuse ;  /* 0x800000030c0b7221 */ /* 0x100fe20000000000 */
[----:B------:R-:W-:Y:S01]  /*49a0*/  BAR.SYNC.DEFER_BLOCKING 0x0 ;  /* 0x0000000000007b1d */ /* 0x000fe20000010000 */
[----:B------:R-:W-:Y:S01]  /*49b0*/  SEL R34, R34, RZ, P0 ;  /* 0x000000ff22227207 */ /* 0x000fe20000000000 */
[--C-:B------:R-:W-:Y:S01]  /*49c0*/  FADD R9, R10, -R3.reuse ;  /* 0x800000030a097221 */ /* 0x100fe20000000000 */
[--C-:B------:R-:W-:Y:S01]  /*49d0*/  FADD R8, R8, -R3.reuse ;  /* 0x8000000308087221 */ /* 0x100fe20000000000 */
[-C--:B0-----:R-:W-:Y:S01]  /*49e0*/  FMUL R11, R11, R5.reuse ;  /* 0x000000050b0b7220 */ /* 0x081fe20000400000 */
[----:B----4-:R-:W-:Y:S01]  /*49f0*/  SEL R37, R37, RZ, P2 ;  /* 0x000000ff25257207 */ /* 0x010fe20001000000 */
[----:B------:R-:W-:Y:S01]  /*4a00*/  FADD R10, R34, -R3 ;  /* 0x80000003220a7221 */ /* 0x000fe20000000000 */
[-C--:B------:R-:W-:Y:S01]  /*4a10*/  FMUL R8, R8, R5.reuse ;  /* 0x0000000508087220 */ /* 0x080fe20000400000 */
[-C--:B------:R-:W-:Y:S01]  /*4a20*/  FMUL R9, R9, R5.reuse ;  /* 0x0000000509097220 */ /* 0x080fe20000400000 */
[----:B------:R-:W-:Y:S01]  /*4a30*/  SEL R3, R36, RZ, P2 ;  /* 0x000000ff24037207 */ /* 0x000fe20001000000 */
[----:B------:R-:W-:Y:S01]  /*4a40*/  FMUL R10, R10, R5 ;  /* 0x000000050a0a7220 */ /* 0x000fe20000400000 */
[----:B------:R-:W-:-:S02]  /*4a50*/  SEL R19, R38, RZ, P2 ;  /* 0x000000ff26137207 */ /* 0x000fc40001000000 */
[----:B------:R-:W-:Y:S01]  /*4a60*/  SEL R39, R39, RZ, P2 ;  /* 0x000000ff27277207 */ /* 0x000fe20001000000 */
[--C-:B------:R-:W-:Y:S01]  /*4a70*/  FADD R3, R3, -R4.reuse ;  /* 0x8000000403037221 */ /* 0x100fe20000000000 */
[----:B---3--:R-:W-:Y:S02]  /*4a80*/  SEL R21, R24, RZ, !P3 ;  /* 0x000000ff18157207 */ /* 0x008fe40005800000 */
[----:B-----5:R-:W-:Y:S01]  /*4a90*/  SEL R0, R2, RZ, !P3 ;  /* 0x000000ff02007207 */ /* 0x020fe20005800000 */
[----:B------:R-:W0:Y:S01]  /*4aa0*/  LDS R12, [R25] ;  /* 0x00000000190c7984 */ /* 0x000e220000000800 */
[----:B------:R-:W-:Y:S06]  /*4ab0*/  BAR.SYNC.DEFER_BLOCKING 0x0 ;  /* 0x0000000000007b1d */ /* 0x000fec0000010000 */
[----:B------:R1:W-:Y:S02]  /*4ac0*/  STS.128 [R6], R8 ;  /* 0x0000000806007388 */ /* 0x0003e40000000c00 */
[----:B------:R-:W-:Y:S01]  /*4ad0*/  BAR.SYNC.DEFER_BLOCKING 0x0 ;  /* 0x0000000000007b1d */ /* 0x000fe20000010000 */
[--C-:B-1----:R-:W-:Y:S01]  /*4ae0*/  FADD R9, R37, -R4.reuse ;  /* 0x8000000425097221 */ /* 0x102fe20000000000 */
[--C-:B------:R-:W-:Y:S01]  /*4af0*/  FADD R10, R19, -R4.reuse ;  /* 0x80000004130a7221 */ /* 0x100fe20000000000 */
[----:B------:R-:W-:Y:S01]  /*4b00*/  FADD R11, R39, -R4 ;  /* 0x80000004270b7221 */ /* 0x000fe20000000000 */
[-C--:B0-----:R-:W-:Y:S01]  /*4b10*/  FMUL R8, R3, R12.reuse ;  /* 0x0000000c03087220 */ /* 0x081fe20000400000 */
[-C--:B------:R-:W-:Y:S01]  /*4b20*/  FMUL R9, R9, R12.reuse ;  /* 0x0000000c09097220 */ /* 0x080fe20000400000 */
[-C--:B------:R-:W-:Y:S01]  /*4b30*/  FMUL R10, R10, R12.reuse ;  /* 0x0000000c0a0a7220 */ /* 0x080fe20000400000 */
[----:B------:R-:W-:Y:S01]  /*4b40*/  FMUL R11, R11, R12 ;  /* 0x0000000c0b0b7220 */ /* 0x000fe20000400000 */
[----:B------:R-:W0:Y:S01]  /*4b50*/  LDC.64 R2, c[0x0][0x240] ;  /* 0x00009000ff027b82 */ /* 0x000e220000000a00 */
[----:B------:R-:W1:Y:S04]  /*4b60*/  LDS R5, [R31] ;  /* 0x000000001f057984 */ /* 0x000e680000000800 */
[----:B------:R-:W2:Y:S04]  /*4b70*/  LDS R13, [R31+0x810] ;  /* 0x000810001f0d7984 */ /* 0x000ea80000000800 */
[----:B------:R-:W3:Y:S04]  /*4b80*/  LDS R15, [R31+0x1020] ;  /* 0x001020001f0f7984 */ /* 0x000ee80000000800 */
[----:B------:R-:W4:Y:S01]  /*4b90*/  LDS R17, [R31+0x1830] ;  /* 0x001830001f117984 */ /* 0x000f220000000800 */
[----:B------:R-:W-:Y:S01]  /*4ba0*/  BAR.SYNC.DEFER_BLOCKING 0x0 ;  /* 0x0000000000007b1d */ /* 0x000fe20000010000 */
[----:B0-----:R-:W-:-:S05]  /*4bb0*/  IMAD.WIDE R28, R28, 0x4, R2 ;  /* 0x000000041c1c7825 */ /* 0x001fca00078e0202 */
[----:B------:R-:W-:Y:S01]  /*4bc0*/  STS.128 [R6], R8 ;  /* 0x0000000806007388 */ /* 0x000fe20000000c00 */
[C-C-:B-1----:R-:W-:Y:S01]  /*4bd0*/  FFMA R4, R21.reuse, R5, R0.reuse ;  /* 0x0000000515047223 */ /* 0x142fe20000000000 */
[----:B------:R-:W-:Y:S01]  /*4be0*/  BAR.SYNC.DEFER_BLOCKING 0x0 ;  /* 0x0000000000007b1d */ /* 0x000fe20000010000 */
[C-C-:B--2---:R-:W-:Y:S01]  /*4bf0*/  FFMA R12, R21.reuse, R13, R0.reuse ;  /* 0x0000000d150c7223 */ /* 0x144fe20000000000 */
[C-C-:B---3--:R-:W-:Y:S01]  /*4c00*/  FFMA R14, R21.reuse, R15, R0.reuse ;  /* 0x0000000f150e7223 */ /* 0x148fe20000000000 */
[----:B----4-:R-:W-:-:S03]  /*4c10*/  FFMA R16, R21, R17, R0 ;  /* 0x0000001115107223 */ /* 0x010fc60000000000 */
[----:B------:R-:W0:Y:S04]  /*4c20*/  LDS R5, [R31] ;  /* 0x000000001f057984 */ /* 0x000e280000000800 */
[----:B------:R-:W1:Y:S04]  /*4c30*/  LDS R13, [R31+0x810] ;  /* 0x000810001f0d7984 */ /* 0x000e680000000800 */
[----:B------:R-:W2:Y:S04]  /*4c40*/  LDS R15, [R31+0x1020] ;  /* 0x001020001f0f7984 */ /* 0x000ea80000000800 */
[----:B------:R-:W3:Y:S01]  /*4c50*/  LDS R19, [R31+0x1830] ;  /* 0x001830001f137984 */ /* 0x000ee20000000800 */
[----:B------:R-:W-:Y:S06]  /*4c60*/  BAR.SYNC.DEFER_BLOCKING 0x0 ;  /* 0x0000000000007b1d */ /* 0x000fec0000010000 */
[----:B------:R-:W-:Y:S01]  /*4c70*/  STS [R31], R4 ;  /* 0x000000041f007388 */ /* 0x000fe20000000800 */
[----:B0-----:R-:W-:-:S03]  /*4c80*/  FFMA R18, R21, R5, R0 ;  /* 0x0000000515127223 */ /* 0x001fc60000000000 */
[----:B------:R-:W-:Y:S01]  /*4c90*/  STS [R31+0x810], R12 ;  /* 0x0008100c1f007388 */ /* 0x000fe20000000800 */
[----:B-1----:R-:W-:-:S03]  /*4ca0*/  FFMA R20, R21, R13, R0 ;  /* 0x0000000d15147223 */ /* 0x002fc60000000000 */
[----:B------:R-:W-:Y:S01]  /*4cb0*/  STS [R31+0x1020], R14 ;  /* 0x0010200e1f007388 */ /* 0x000fe20000000800 */
[----:B--2---:R-:W-:-:S03]  /*4cc0*/  FFMA R22, R21, R15, R0 ;  /* 0x0000000f15167223 */ /* 0x004fc60000000000 */
[----:B------:R-:W-:Y:S01]  /*4cd0*/  STS [R31+0x1830], R16 ;  /* 0x001830101f007388 */ /* 0x000fe20000000800 */
[----:B---3--:R-:W-:Y:S01]  /*4ce0*/  FFMA R0, R21, R19, R0 ;  /* 0x0000001315007223 */ /* 0x008fe20000000000 */
[----:B------:R-:W-:Y:S06]  /*4cf0*/  BAR.SYNC.DEFER_BLOCKING 0x0 ;  /* 0x0000000000007b1d */ /* 0x000fec0000010000 */
[----:B------:R-:W0:Y:S02]  /*4d00*/  LDS.128 R8, [R6] ;  /* 0x0000000006087984 */ /* 0x000e240000000c00 */
[----:B------:R-:W-:Y:S06]  /*4d10*/  BAR.SYNC.DEFER_BLOCKING 0x0 ;  /* 0x0000000000007b1d */ /* 0x000fec0000010000 */
[----:B------:R1:W-:Y:S04]  /*4d20*/  STS [R31], R18 ;  /* 0x000000121f007388 */ /* 0x0003e80000000800 */
[----:B------:R1:W-:Y:S04]  /*4d30*/  STS [R31+0x810], R20 ;  /* 0x000810141f007388 */ /* 0x0003e80000000800 */
[----:B------:R1:W-:Y:S04]  /*4d40*/  STS [R31+0x1020], R22 ;  /* 0x001020161f007388 */ /* 0x0003e80000000800 */
[----:B------:R1:W-:Y:S01]  /*4d50*/  STS [R31+0x1830], R0 ;  /* 0x001830001f007388 */ /* 0x0003e20000000800 */
[----:B------:R-:W-:Y:S06]  /*4d60*/  BAR.SYNC.DEFER_BLOCKING 0x0 ;  /* 0x0000000000007b1d */ /* 0x000fec0000010000 */
[----:B0-----:R1:W-:Y:S01]  /*4d70*/  @P0 STG.E.128 desc[UR6][R28.64], R8 ;  /* 0x000000081c000986 */ /* 0x0013e2000c101d06 */
[----:B------:R-:W-:Y:S05]  /*4d80*/  @!P2 EXIT ;  /* 0x000000000000a94d */ /* 0x000fea0003800000 */
[----:B-1----:R-:W0:Y:S01]  /*4d90*/  LDS.128 R8, [R6] ;  /* 0x0000000006087984 */ /* 0x002e220000000c00 */
[----:B------:R-:W-:-:S05]  /*4da0*/  IMAD.WIDE R2, R7, 0x4, R2 ;  /* 0x0000000407027825 */ /* 0x000fca00078e0202 */
[----:B0-----:R-:W-:Y:S01]  /*4db0*/  STG.E.128 desc[UR6][R2.64], R8 ;  /* 0x0000000802007986 */ /* 0x001fe2000c101d06 */
[----:B------:R-:W-:Y:S05]  /*4dc0*/  EXIT ;  /* 0x000000000000794d */ /* 0x000fea0003800000 */
.L_x_0:
[----:B------:R-:W-:-:S00]  /*4dd0*/  BRA `(.L_x_0) ;  /* 0xfffffffc00fc7947 */ /* 0x000fc0000383ffff */
[----:B------:R-:W-:-:S00]  /*4de0*/  NOP ;  /* 0x0000000000007918 */ /* 0x000fc00000000000 */
        /* <DEDUP_REMOVED lines=9> */
.L_x_1:


//--------------------- .nv.global.init           --------------------------
	.section	.nv.global.init,"aw",@progbits
.nv.global.init:
	.type		_$_str,@object
	.size		_$_str,(.L_0 - _$_str)
_$_str:
        /*0000*/ 	.byte	0x5f, 0x5f, 0x43, 0x55, 0x44, 0x41, 0x5f, 0x46, 0x54, 0x5a, 0x00
.L_0:


//--------------------- .nv.shared.triton_red_fused_convolution_native_layer_norm_22 --------------------------
	.section	.nv.shared.triton_red_fused_convolution_native_layer_norm_22,"aw",@nobits
	.sectionflags	@""
	.align	16
	.zero		1024


//--------------------- .nv.constant0.triton_red_fused_convolution_native_layer_norm_22 --------------------------
	.section	.nv.constant0.triton_red_fused_convolution_native_layer_norm_22,"a",@progbits
	.sectionflags	@""
	.align	4
.nv.constant0.triton_red_fused_convolution_native_layer_norm_22:
	.zero		592
